	.headerflags	@"EF_CUDA_TEXMODE_UNIFIED EF_CUDA_64BIT_ADDRESS EF_CUDA_SM89 EF_CUDA_VIRTUAL_SM(EF_CUDA_SM89)"
	.elftype	@"ET_EXEC"


//--------------------- .nv.info                  --------------------------
	.section	.nv.info,"",@"SHT_CUDA_INFO"
	.align	4


	//----- nvinfo : EIATTR_REGCOUNT
	.align		4
        /*0000*/ 	.byte	0x04, 0x2f
        /*0002*/ 	.short	(.L_2 - .L_1)
	.align		4
.L_1:
        /*0004*/ 	.word	index@(triton__0d1d2d3d4d5d6d7d8910de11)
        /*0008*/ 	.word	0x00000042


	//----- nvinfo : EIATTR_MAX_STACK_SIZE
	.align		4
.L_2:
        /*000c*/ 	.byte	0x04, 0x23
        /*000e*/ 	.short	(.L_4 - .L_3)
	.align		4
.L_3:
        /*0010*/ 	.word	index@(triton__0d1d2d3d4d5d6d7d8910de11)
        /*0014*/ 	.word	0x00000000


	//----- nvinfo : EIATTR_MIN_STACK_SIZE
	.align		4
.L_4:
        /*0018*/ 	.byte	0x04, 0x12
        /*001a*/ 	.short	(.L_6 - .L_5)
	.align		4
.L_5:
        /*001c*/ 	.word	index@(triton__0d1d2d3d4d5d6d7d8910de11)
        /*0020*/ 	.word	0x00000000


	//----- nvinfo : EIATTR_FRAME_SIZE
	.align		4
.L_6:
        /*0024*/ 	.byte	0x04, 0x11
        /*0026*/ 	.short	(.L_8 - .L_7)
	.align		4
.L_7:
        /*0028*/ 	.word	index@(triton__0d1d2d3d4d5d6d7d8910de11)
        /*002c*/ 	.word	0x00000000
.L_8:


//--------------------- .nv.info.triton__0d1d2d3d4d5d6d7d8910de11 --------------------------
	.section	.nv.info.triton__0d1d2d3d4d5d6d7d8910de11,"",@"SHT_CUDA_INFO"
	.align	4


	//----- nvinfo : EIATTR_CUDA_API_VERSION
	.align		4
        /*0000*/ 	.byte	0x04, 0x37
        /*0002*/ 	.short	(.L_10 - .L_9)
.L_9:
        /*0004*/ 	.word	0x0000007b


	//----- nvinfo : EIATTR_PARAM_CBANK
	.align		4
.L_10:
        /*0008*/ 	.byte	0x04, 0x0a
        /*000a*/ 	.short	(.L_12 - .L_11)
	.align		4
.L_11:
        /*000c*/ 	.word	index@(.nv.constant0.triton__0d1d2d3d4d5d6d7d8910de11)
        /*0010*/ 	.short	0x0160
        /*0012*/ 	.short	0x0050


	//----- nvinfo : EIATTR_CBANK_PARAM_SIZE
	.align		4
.L_12:
        /*0014*/ 	.byte	0x03, 0x19
        /*0016*/ 	.short	0x0050


	//----- nvinfo : EIATTR_KPARAM_INFO
	.align		4
        /*0018*/ 	.byte	0x04, 0x17
        /*001a*/ 	.short	(.L_14 - .L_13)
.L_13:
        /*001c*/ 	.word	0x00000000
        /*0020*/ 	.short	0x000b
        /*0022*/ 	.short	0x004c
        /*0024*/ 	.byte	0x00, 0xf0, 0x11, 0x00


	//----- nvinfo : EIATTR_KPARAM_INFO
	.align		4
.L_14:
        /*0028*/ 	.byte	0x04, 0x17
        /*002a*/ 	.short	(.L_16 - .L_15)
.L_15:
        /*002c*/ 	.word	0x00000000
        /*0030*/ 	.short	0x000a
        /*0032*/ 	.short	0x0048
        /*0034*/ 	.byte	0x00, 0xf0, 0x11, 0x00


	//----- nvinfo : EIATTR_KPARAM_INFO
	.align		4
.L_16:
        /*0038*/ 	.byte	0x04, 0x17
        /*003a*/ 	.short	(.L_18 - .L_17)
.L_17:
        /*003c*/ 	.word	0x00000000
        /*0040*/ 	.short	0x0009
        /*0042*/ 	.short	0x0044
        /*0044*/ 	.byte	0x00, 0xf0, 0x11, 0x00


	//----- nvinfo : EIATTR_KPARAM_INFO
	.align		4
.L_18:
        /*0048*/ 	.byte	0x04, 0x17
        /*004a*/ 	.short	(.L_20 - .L_19)
.L_19:
        /*004c*/ 	.word	0x00000000
        /*0050*/ 	.short	0x0008
        /*0052*/ 	.short	0x0040
        /*0054*/ 	.byte	0x00, 0xf0, 0x11, 0x00


	//----- nvinfo : EIATTR_KPARAM_INFO
	.align		4
.L_20:
        /*0058*/ 	.byte	0x04, 0x17
        /*005a*/ 	.short	(.L_22 - .L_21)
.L_21:
        /*005c*/ 	.word	0x00000000
        /*0060*/ 	.short	0x0007
        /*0062*/ 	.short	0x0038
        /*0064*/ 	.byte	0x00, 0xf0, 0x21, 0x00


	//----- nvinfo : EIATTR_KPARAM_INFO
	.align		4
.L_22:
        /*0068*/ 	.byte	0x04, 0x17
        /*006a*/ 	.short	(.L_24 - .L_23)
.L_23:
        /*006c*/ 	.word	0x00000000
        /*0070*/ 	.short	0x0006
        /*0072*/ 	.short	0x0030
        /*0074*/ 	.byte	0x00, 0xf0, 0x21, 0x00


	//----- nvinfo : EIATTR_KPARAM_INFO
	.align		4
.L_24:
        /*0078*/ 	.byte	0x04, 0x17
        /*007a*/ 	.short	(.L_26 - .L_25)
.L_25:
        /*007c*/ 	.word	0x00000000
        /*0080*/ 	.short	0x0005
        /*0082*/ 	.short	0x0028
        /*0084*/ 	.byte	0x00, 0xf0, 0x21, 0x00


	//----- nvinfo : EIATTR_KPARAM_INFO
	.align		4
.L_26:
        /*0088*/ 	.byte	0x04, 0x17
        /*008a*/ 	.short	(.L_28 - .L_27)
.L_27:
        /*008c*/ 	.word	0x00000000
        /*0090*/ 	.short	0x0004
        /*0092*/ 	.short	0x0020
        /*0094*/ 	.byte	0x00, 0xf0, 0x21, 0x00


	//----- nvinfo : EIATTR_KPARAM_INFO
	.align		4
.L_28:
        /*0098*/ 	.byte	0x04, 0x17
        /*009a*/ 	.short	(.L_30 - .L_29)
.L_29:
        /*009c*/ 	.word	0x00000000
        /*00a0*/ 	.short	0x0003
        /*00a2*/ 	.short	0x0018
        /*00a4*/ 	.byte	0x00, 0xf0, 0x21, 0x00


	//----- nvinfo : EIATTR_KPARAM_INFO
	.align		4
.L_30:
        /*00a8*/ 	.byte	0x04, 0x17
        /*00aa*/ 	.short	(.L_32 - .L_31)
.L_31:
        /*00ac*/ 	.word	0x00000000
        /*00b0*/ 	.short	0x0002
        /*00b2*/ 	.short	0x0010
        /*00b4*/ 	.byte	0x00, 0xf0, 0x21, 0x00


	//----- nvinfo : EIATTR_KPARAM_INFO
	.align		4
.L_32:
        /*00b8*/ 	.byte	0x04, 0x17
        /*00ba*/ 	.short	(.L_34 - .L_33)
.L_33:
        /*00bc*/ 	.word	0x00000000
        /*00c0*/ 	.short	0x0001
        /*00c2*/ 	.short	0x0008
        /*00c4*/ 	.byte	0x00, 0xf0, 0x21, 0x00


	//----- nvinfo : EIATTR_KPARAM_INFO
	.align		4
.L_34:
        /*00c8*/ 	.byte	0x04, 0x17
        /*00ca*/ 	.short	(.L_36 - .L_35)
.L_35:
        /*00cc*/ 	.word	0x00000000
        /*00d0*/ 	.short	0x0000
        /*00d2*/ 	.short	0x0000
        /*00d4*/ 	.byte	0x00, 0xf0, 0x21, 0x00


	//----- nvinfo : EIATTR_MAXREG_COUNT
	.align		4
.L_36:
        /*00d8*/ 	.byte	0x03, 0x1b
        /*00da*/ 	.short	0x00ff


	//----- nvinfo : EIATTR_EXIT_INSTR_OFFSETS
	.align		4
        /*00dc*/ 	.byte	0x04, 0x1c
        /*00de*/ 	.short	(.L_38 - .L_37)


	//   ....[0]....
.L_37:
        /*00e0*/ 	.word	0x00001ba0


	//   ....[1]....
        /*00e4*/ 	.word	0x00001c10


	//----- nvinfo : EIATTR_CTAIDZ_USED
	.align		4
.L_38:
        /*00e8*/ 	.byte	0x01, 0x04
	.zero		2


	//----- nvinfo : EIATTR_MAX_THREADS
	.align		4
        /*00ec*/ 	.byte	0x04, 0x05
        /*00ee*/ 	.short	(.L_40 - .L_39)
.L_39:
        /*00f0*/ 	.word	0x00000080
        /*00f4*/ 	.word	0x00000001
        /*00f8*/ 	.word	0x00000001
.L_40:


//--------------------- .nv.rel.action            --------------------------
	.section	.nv.rel.action,"",@"SHT_CUDA_RELOCINFO"
	.align	8
	.sectionentsize	8
        /*0000*/ 	.byte	0x73, 0x00, 0x00, 0x00, 0x00, 0x00, 0x00, 0x00, 0x00, 0x00, 0x00, 0x11, 0x25, 0x00, 0x05, 0x36


//--------------------- .nv.constant0.triton__0d1d2d3d4d5d6d7d8910de11 --------------------------
	.section	.nv.constant0.triton__0d1d2d3d4d5d6d7d8910de11,"a",@progbits
	.align	4
.nv.constant0.triton__0d1d2d3d4d5d6d7d8910de11:
	.zero		432


//--------------------- .text.triton__0d1d2d3d4d5d6d7d8910de11 --------------------------
	.section	.text.triton__0d1d2d3d4d5d6d7d8910de11,"ax",@progbits
	.sectionflags	@"SHF_BARRIERS=1"
	.sectioninfo	@"SHI_REGISTERS=66"
	.align	128
        .global         triton__0d1d2d3d4d5d6d7d8910de11
        .type           triton__0d1d2d3d4d5d6d7d8910de11,@function
        .size           triton__0d1d2d3d4d5d6d7d8910de11,(.L_x_1 - triton__0d1d2d3d4d5d6d7d8910de11)
        .other          triton__0d1d2d3d4d5d6d7d8910de11,@"STO_CUDA_ENTRY STV_DEFAULT"
triton__0d1d2d3d4d5d6d7d8910de11:
.text.triton__0d1d2d3d4d5d6d7d8910de11:
[----:B------:R-:W-:-:S02]  /*0000*/  MOV R1, c[0x0][0x28] ;  /* 0x00000a0000017a02 */ /* 0x000fc40000000f00 */
[----:B------:R-:W0:Y:S01]  /*0010*/  S2R R0, SR_CTAID.Z ;  /* 0x0000000000007919 */ /* 0x000e220000002700 */
[----:B------:R-:W1:Y:S01]  /*0020*/  S2UR UR4, SR_CTAID.Y ;  /* 0x00000000000479c3 */ /* 0x000e620000002600 */
[----:B------:R-:W-:Y:S01]  /*0030*/  PRMT R43, RZ, 0x7610, R43 ;  /* 0x00007610ff2b7816 */ /* 0x000fe2000000002b */
[----:B------:R-:W-:Y:S01]  /*0040*/  ULDC.64 UR8, c[0x0][0x118] ;  /* 0x0000460000087ab9 */ /* 0x000fe20000000a00 */
[----:B------:R-:W2:Y:S01]  /*0050*/  S2R R56, SR_CTAID.X ;  /* 0x0000000000387919 */ /* 0x000ea20000002500 */
[----:B------:R-:W-:-:S03]  /*0060*/  PRMT R44, RZ, 0x7610, R44 ;  /* 0x00007610ff2c7816 */ /* 0x000fc6000000002c */
[----:B------:R-:W3:Y:S01]  /*0070*/  S2R R33, SR_TID.X ;  /* 0x0000000000217919 */ /* 0x000ee20000002100 */
[----:B0-----:R-:W-:Y:S02]  /*0080*/  IADD3 R0, R0, 0x1, RZ ;  /* 0x0000000100007810 */ /* 0x001fe40007ffe0ff */
[----:B--2---:R-:W-:-:S03]  /*0090*/  SHF.L.U32 R56, R56, 0x6, RZ ;  /* 0x0000000638387819 */ /* 0x004fc600000006ff */
[----:B-1----:R-:W-:Y:S01]  /*00a0*/  IMAD R0, R0, UR4, RZ ;  /* 0x0000000400007c24 */ /* 0x002fe2000f8e02ff */
[----:B------:R-:W-:Y:S01]  /*00b0*/  ULDC.64 UR4, c[0x0][0x1a0] ;  /* 0x0000680000047ab9 */ /* 0x000fe20000000a00 */
[--C-:B---3--:R-:W-:Y:S01]  /*00c0*/  SHF.R.U32.HI R58, RZ, 0x6, R33.reuse ;  /* 0x00000006ff3a7819 */ /* 0x108fe20000011621 */
[----:B------:R-:W-:Y:S01]  /*00d0*/  UIMAD UR6, UR5, UR4, URZ ;  /* 0x00000004050672a4 */ /* 0x000fe2000f8e023f */
[----:B------:R-:W-:Y:S02]  /*00e0*/  LOP3.LUT R33, R56, 0x3f, R33, 0xf8, !PT ;  /* 0x0000003f38217812 */ /* 0x000fe400078ef821 */
[----:B------:R-:W-:Y:S02]  /*00f0*/  SGXT.U32 R58, R58, 0x1 ;  /* 0x000000013a3a781a */ /* 0x000fe40000000000 */
[----:B------:R-:W-:Y:S02]  /*0100*/  SHF.L.U32 R57, R0, 0x4, RZ ;  /* 0x0000000400397819 */ /* 0x000fe400000006ff */
[----:B------:R-:W-:-:S02]  /*0110*/  ISETP.GE.AND P0, PT, R33, c[0x0][0x1ac], PT ;  /* 0x00006b0021007a0c */ /* 0x000fc40003f06270 */
[C-C-:B------:R-:W-:Y:S02]  /*0120*/  LOP3.LUT R2, R57.reuse, 0xc, R58.reuse, 0xfe, !PT ;  /* 0x0000000c39027812 */ /* 0x140fe400078efe3a */
[----:B------:R-:W-:Y:S02]  /*0130*/  MOV R0, 0x2 ;  /* 0x0000000200007802 */ /* 0x000fe40000000f00 */
[C---:B------:R-:W-:Y:S01]  /*0140*/  ISETP.LT.AND P2, PT, R2.reuse, 0x6e00, !P0 ;  /* 0x00006e000200780c */ /* 0x040fe20004741270 */
[C---:B------:R-:W-:Y:S01]  /*0150*/  IMAD R11, R2.reuse, UR6, R33 ;  /* 0x00000006020b7c24 */ /* 0x040fe2000f8e0221 */
[----:B------:R-:W-:Y:S01]  /*0160*/  LOP3.LUT R6, R57, 0xe, R58, 0xfe, !PT ;  /* 0x0000000e39067812 */ /* 0x000fe200078efe3a */
[----:B------:R-:W-:-:S03]  /*0170*/  IMAD.HI R3, R2, 0x66666667, RZ ;  /* 0x6666666702037827 */ /* 0x000fc600078e02ff */
[----:B------:R-:W-:Y:S01]  /*0180*/  ISETP.LT.AND P1, PT, R6, 0x6e00, !P0 ;  /* 0x00006e000600780c */ /* 0x000fe20004721270 */
[----:B------:R-:W-:-:S04]  /*0190*/  IMAD.WIDE R4, R11, R0, c[0x0][0x160] ;  /* 0x000058000b047625 */ /* 0x000fc800078e0200 */
[C---:B------:R-:W-:Y:S01]  /*01a0*/  IMAD.HI R32, R6.reuse, 0x66666667, RZ ;  /* 0x6666666706207827 */ /* 0x040fe200078e02ff */
[----:B------:R-:W-:Y:S01]  /*01b0*/  SHF.R.U32.HI R12, RZ, 0x1f, R3 ;  /* 0x0000001fff0c7819 */ /* 0x000fe20000011603 */
[----:B------:R0:W2:Y:S01]  /*01c0*/  @P2 LDG.E.EL.U16 R43, [R4.64] ;  /* 0x00000008042b2981 */ /* 0x0000a2000c2e1500 */
[----:B------:R-:W-:Y:S01]  /*01d0*/  PRMT R37, RZ, 0x7610, R37 ;  /* 0x00007610ff257816 */ /* 0x000fe20000000025 */
[----:B------:R-:W-:Y:S01]  /*01e0*/  IMAD R9, R6, UR6, R33 ;  /* 0x0000000606097c24 */ /* 0x000fe2000f8e0221 */
[----:B------:R-:W-:Y:S01]  /*01f0*/  LEA.HI.SX32 R14, R3, R12, 0x17 ;  /* 0x0000000c030e7211 */ /* 0x000fe200078fbaff */
[-C--:B------:R-:W-:Y:S01]  /*0200*/  IMAD.WIDE R10, R11, R0.reuse, c[0x0][0x170] ;  /* 0x00005c000b0a7625 */ /* 0x080fe200078e0200 */
[----:B------:R-:W-:Y:S02]  /*0210*/  ISETP.GE.AND P6, PT, R2, 0x6e00, PT ;  /* 0x00006e000200780c */ /* 0x000fe40003fc6270 */
[----:B------:R-:W-:Y:S01]  /*0220*/  ISETP.GE.AND P5, PT, R6, 0x6e00, PT ;  /* 0x00006e000600780c */ /* 0x000fe20003fa6270 */
[----:B------:R-:W-:Y:S01]  /*0230*/  IMAD.WIDE R8, R9, R0, c[0x0][0x160] ;  /* 0x0000580009087625 */ /* 0x000fe200078e0200 */
[----:B------:R-:W-:Y:S01]  /*0240*/  LOP3.LUT R28, R57, 0xa, R58, 0xfe, !PT ;  /* 0x0000000a391c7812 */ /* 0x000fe200078efe3a */
[----:B------:R1:W3:Y:S01]  /*0250*/  @P2 LDG.E.EL.U16 R44, [R10.64] ;  /* 0x000000080a2c2981 */ /* 0x0002e2000c2e1500 */
[----:B0-----:R-:W-:Y:S01]  /*0260*/  SHF.R.U32.HI R5, RZ, 0x1f, R32 ;  /* 0x0000001fff057819 */ /* 0x001fe20000011620 */
[----:B------:R-:W-:Y:S01]  /*0270*/  IMAD R3, R14, -0x500, R2 ;  /* 0xfffffb000e037824 */ /* 0x000fe200078e0202 */
[----:B------:R-:W-:Y:S01]  /*0280*/  PRMT R39, RZ, 0x7610, R39 ;  /* 0x00007610ff277816 */ /* 0x000fe20000000027 */
[----:B------:R0:W4:Y:S01]  /*0290*/  @P1 LDG.E.EL.U16 R37, [R8.64] ;  /* 0x0000000808251981 */ /* 0x000122000c2e1500 */
[----:B------:R-:W-:Y:S01]  /*02a0*/  LEA.HI.SX32 R32, R32, R5, 0x17 ;  /* 0x0000000520207211 */ /* 0x000fe200078fbaff */
[----:B------:R-:W-:Y:S01]  /*02b0*/  IMAD.HI R4, R28, 0x66666667, RZ ;  /* 0x666666671c047827 */ /* 0x000fe200078e02ff */
[----:B------:R-:W-:-:S02]  /*02c0*/  PRMT R36, RZ, 0x7610, R36 ;  /* 0x00007610ff247816 */ /* 0x000fc40000000024 */
[----:B------:R-:W-:Y:S01]  /*02d0*/  PRMT R38, RZ, 0x7610, R38 ;  /* 0x00007610ff267816 */ /* 0x000fe20000000026 */
[----:B------:R-:W-:Y:S01]  /*02e0*/  IMAD R13, R32, -0x500, R6 ;  /* 0xfffffb00200d7824 */ /* 0x000fe200078e0206 */
[----:B------:R-:W-:Y:S02]  /*02f0*/  SHF.R.U32.HI R5, RZ, 0x1f, R4 ;  /* 0x0000001fff057819 */ /* 0x000fe40000011604 */
[----:B------:R-:W-:Y:S01]  /*0300*/  MOV R45, RZ ;  /* 0x000000ff002d7202 */ /* 0x000fe20000000f00 */
[-C--:B0-----:R-:W-:Y:S01]  /*0310*/  IMAD.WIDE R8, R3, R0.reuse, c[0x0][0x168] ;  /* 0x00005a0003087625 */ /* 0x081fe200078e0200 */
[----:B------:R-:W-:Y:S02]  /*0320*/  LEA.HI.SX32 R7, R4, R5, 0x17 ;  /* 0x0000000504077211 */ /* 0x000fe400078fbaff */
[--C-:B------:R-:W-:Y:S01]  /*0330*/  LOP3.LUT R30, R57, 0x4, R58.reuse, 0xfe, !PT ;  /* 0x00000004391e7812 */ /* 0x100fe200078efe3a */
[----:B------:R-:W-:Y:S01]  /*0340*/  IMAD.WIDE R12, R13, R0, c[0x0][0x168] ;  /* 0x00005a000d0c7625 */ /* 0x000fe200078e0200 */
[----:B------:R0:W5:Y:S01]  /*0350*/  @!P6 LDG.E.EL.U16 R39, [R8.64] ;  /* 0x000000080827e981 */ /* 0x000162000c2e1500 */
[----:B------:R-:W-:-:S02]  /*0360*/  LOP3.LUT R4, R57, 0xe, R58, 0xfe, !PT ;  /* 0x0000000e39047812 */ /* 0x000fc400078efe3a */
[----:B------:R-:W-:Y:S01]  /*0370*/  IMAD R14, R14, UR6, R33 ;  /* 0x000000060e0e7c24 */ /* 0x000fe2000f8e0221 */
[----:B------:R0:W2:Y:S01]  /*0380*/  @!P5 LDG.E.EL.U16 R36, [R12.64] ;  /* 0x000000080c24d981 */ /* 0x0000a2000c2e1500 */
[----:B------:R-:W-:Y:S01]  /*0390*/  IMAD.HI R15, R28, 0x66666667, RZ ;  /* 0x666666671c0f7827 */ /* 0x000fe200078e02ff */
[----:B------:R-:W-:-:S03]  /*03a0*/  ISETP.LT.AND P4, PT, R30, 0x6e00, !P0 ;  /* 0x00006e001e00780c */ /* 0x000fc60004781270 */
[----:B-1----:R-:W-:-:S04]  /*03b0*/  IMAD R11, R4, UR6, R33 ;  /* 0x00000006040b7c24 */ /* 0x002fc8000f8e0221 */
[----:B------:R-:W-:Y:S01]  /*03c0*/  IMAD.WIDE R10, R11, R0, c[0x0][0x170] ;  /* 0x00005c000b0a7625 */ /* 0x000fe200078e0200 */
[----:B0-----:R-:W-:-:S04]  /*03d0*/  LOP3.LUT R8, R57, 0xa, R58, 0xfe, !PT ;  /* 0x0000000a39087812 */ /* 0x001fc800078efe3a */
[----:B------:R0:W2:Y:S01]  /*03e0*/  @P1 LDG.E.EL.U16 R38, [R10.64] ;  /* 0x000000080a261981 */ /* 0x0000a2000c2e1500 */
[----:B------:R-:W-:Y:S01]  /*03f0*/  IMAD R9, R7, -0x500, R8 ;  /* 0xfffffb0007097824 */ /* 0x000fe200078e0208 */
[----:B------:R-:W-:-:S05]  /*0400*/  MOV R7, 0x4 ;  /* 0x0000000400077802 */ /* 0x000fca0000000f00 */
[----:B0-----:R-:W-:-:S05]  /*0410*/  IMAD.WIDE R10, R14, R7, c[0x0][0x180] ;  /* 0x000060000e0a7625 */ /* 0x001fca00078e0207 */
[----:B------:R0:W2:Y:S01]  /*0420*/  @P2 LDG.E.EL R45, [R10.64] ;  /* 0x000000080a2d2981 */ /* 0x0000a2000c2e1900 */
[----:B------:R-:W-:Y:S02]  /*0430*/  SHF.R.U32.HI R12, RZ, 0x1f, R15 ;  /* 0x0000001fff0c7819 */ /* 0x000fe4000001160f */
[----:B------:R-:W-:Y:S02]  /*0440*/  MOV R8, RZ ;  /* 0x000000ff00087202 */ /* 0x000fe40000000f00 */
[----:B------:R-:W-:Y:S01]  /*0450*/  LEA.HI.SX32 R15, R15, R12, 0x17 ;  /* 0x0000000c0f0f7211 */ /* 0x000fe200078fbaff */
[----:B------:R-:W-:-:S05]  /*0460*/  IMAD.WIDE R12, R14, R7, c[0x0][0x178] ;  /* 0x00005e000e0c7625 */ /* 0x000fca00078e0207 */
[----:B------:R1:W2:Y:S01]  /*0470*/  @P2 LDG.E.EL R8, [R12.64] ;  /* 0x000000080c082981 */ /* 0x0002a2000c2e1900 */
[C---:B------:R-:W-:Y:S01]  /*0480*/  IMAD.HI R60, R28.reuse, 0x66666667, RZ ;  /* 0x666666671c3c7827 */ /* 0x040fe200078e02ff */
[----:B------:R-:W-:-:S03]  /*0490*/  ISETP.GE.AND P3, PT, R28, 0x6e00, PT ;  /* 0x00006e001c00780c */ /* 0x000fc60003f66270 */
[----:B------:R-:W-:Y:S01]  /*04a0*/  IMAD R5, R30, UR6, R33 ;  /* 0x000000061e057c24 */ /* 0x000fe2000f8e0221 */
[----:B------:R-:W-:Y:S02]  /*04b0*/  PRMT R53, RZ, 0x7610, R53 ;  /* 0x00007610ff357816 */ /* 0x000fe40000000035 */
[----:B------:R-:W-:Y:S01]  /*04c0*/  SHF.R.U32.HI R3, RZ, 0x1f, R60 ;  /* 0x0000001fff037819 */ /* 0x000fe2000001163c */
[----:B------:R-:W-:Y:S01]  /*04d0*/  IMAD.WIDE R4, R5, R0, c[0x0][0x160] ;  /* 0x0000580005047625 */ /* 0x000fe200078e0200 */
[----:B------:R-:W-:Y:S02]  /*04e0*/  LOP3.LUT R16, R57, 0xa, R58, 0xfe, !PT ;  /* 0x0000000a39107812 */ /* 0x000fe400078efe3a */
[----:B------:R-:W-:Y:S02]  /*04f0*/  LEA.HI.SX32 R60, R60, R3, 0x17 ;  /* 0x000000033c3c7211 */ /* 0x000fe400078fbaff */
[----:B------:R0:W2:Y:S01]  /*0500*/  @P4 LDG.E.EL.U16 R53, [R4.64] ;  /* 0x0000000804354981 */ /* 0x0000a2000c2e1500 */
[----:B------:R-:W-:-:S02]  /*0510*/  PRMT R3, RZ, 0x7610, R3 ;  /* 0x00007610ff037816 */ /* 0x000fc40000000003 */
[----:B------:R-:W-:Y:S01]  /*0520*/  LOP3.LUT R34, R57, R58, RZ, 0xfc, !PT ;  /* 0x0000003a39227212 */ /* 0x000fe200078efcff */
[----:B------:R-:W-:Y:S02]  /*0530*/  IMAD R21, R15, -0x500, R16 ;  /* 0xfffffb000f157824 */ /* 0x000fe400078e0210 */
[----:B------:R-:W-:Y:S02]  /*0540*/  IMAD R17, R60, -0x500, R28 ;  /* 0xfffffb003c117824 */ /* 0x000fe400078e021c */
[-C--:B0-----:R-:W-:Y:S01]  /*0550*/  IMAD.WIDE R4, R9, R0.reuse, c[0x0][0x188] ;  /* 0x0000620009047625 */ /* 0x081fe200078e0200 */
[----:B------:R-:W-:Y:S02]  /*0560*/  ISETP.LT.AND P2, PT, R34, 0x6e00, !P0 ;  /* 0x00006e002200780c */ /* 0x000fe40004741270 */
[----:B------:R-:W-:Y:S01]  /*0570*/  PRMT R15, RZ, 0x7610, R15 ;  /* 0x00007610ff0f7816 */ /* 0x000fe2000000000f */
[----:B------:R-:W-:Y:S01]  /*0580*/  IMAD.WIDE R16, R17, R0, c[0x0][0x168] ;  /* 0x00005a0011107625 */ /* 0x000fe200078e0200 */
[----:B------:R0:W2:Y:S01]  /*0590*/  @!P3 LDG.E.EL.U16 R3, [R4.64] ;  /* 0x000000080403b981 */ /* 0x0000a2000c2e1500 */
[----:B------:R-:W-:-:S02]  /*05a0*/  PRMT R11, RZ, 0x7610, R11 ;  /* 0x00007610ff0b7816 */ /* 0x000fc4000000000b */
[----:B------:R-:W-:Y:S01]  /*05b0*/  IMAD R9, R34, UR6, R33 ;  /* 0x0000000622097c24 */ /* 0x000fe2000f8e0221 */
[----:B------:R-:W-:Y:S01]  /*05c0*/  LOP3.LUT R35, R57, 0x2, R58, 0xfe, !PT ;  /* 0x0000000239237812 */ /* 0x000fe200078efe3a */
[----:B------:R1:W2:Y:S01]  /*05d0*/  @!P3 LDG.E.EL.U16 R15, [R16.64] ;  /* 0x00000008100fb981 */ /* 0x0002a2000c2e1500 */
[----:B0-----:R-:W-:Y:S01]  /*05e0*/  IMAD.WIDE R4, R21, R0, c[0x0][0x190] ;  /* 0x0000640015047625 */ /* 0x001fe200078e0200 */
[----:B------:R-:W-:-:S03]  /*05f0*/  PRMT R19, RZ, 0x7610, R19 ;  /* 0x00007610ff137816 */ /* 0x000fc60000000013 */
[-C--:B-1----:R-:W-:Y:S01]  /*0600*/  IMAD.WIDE R12, R9, R0.reuse, c[0x0][0x170] ;  /* 0x00005c00090c7625 */ /* 0x082fe200078e0200 */
[----:B------:R0:W2:Y:S01]  /*0610*/  @!P3 LDG.E.EL.U16 R11, [R4.64] ;  /* 0x00000008040bb981 */ /* 0x0000a2000c2e1500 */
[----:B------:R-:W-:Y:S02]  /*0620*/  ISETP.LT.AND P3, PT, R35, 0x6e00, !P0 ;  /* 0x00006e002300780c */ /* 0x000fe40004761270 */
[----:B------:R-:W-:Y:S01]  /*0630*/  IMAD.WIDE R20, R9, R0, c[0x0][0x160] ;  /* 0x0000580009147625 */ /* 0x000fe200078e0200 */
[----:B------:R-:W-:Y:S01]  /*0640*/  PRMT R55, RZ, 0x7610, R55 ;  /* 0x00007610ff377816 */ /* 0x000fe20000000037 */
[----:B------:R1:W2:Y:S02]  /*0650*/  @P2 LDG.E.EL.U16 R19, [R12.64] ;  /* 0x000000080c132981 */ /* 0x0002a4000c2e1500 */
[----:B------:R-:W-:Y:S02]  /*0660*/  IMAD R9, R35, UR6, R33 ;  /* 0x0000000623097c24 */ /* 0x000fe4000f8e0221 */
[C---:B------:R-:W-:Y:S01]  /*0670*/  IMAD.HI R14, R6.reuse, 0x66666667, RZ ;  /* 0x66666667060e7827 */ /* 0x040fe200078e02ff */
[----:B------:R-:W-:Y:S01]  /*0680*/  PRMT R54, RZ, 0x7610, R54 ;  /* 0x00007610ff367816 */ /* 0x000fe20000000036 */
[----:B------:R0:W2:Y:S02]  /*0690*/  @P2 LDG.E.EL.U16 R55, [R20.64] ;  /* 0x0000000814372981 */ /* 0x0000a4000c2e1500 */
[----:B------:R-:W-:Y:S01]  /*06a0*/  IMAD.HI R18, R6, 0x66666667, RZ ;  /* 0x6666666706127827 */ /* 0x000fe200078e02ff */
[----:B------:R-:W-:-:S03]  /*06b0*/  LOP3.LUT R10, R57, 0x4, R58, 0xfe, !PT ;  /* 0x00000004390a7812 */ /* 0x000fc600078efe3a */
[----:B-1----:R-:W-:Y:S01]  /*06c0*/  IMAD.WIDE R12, R9, R0, c[0x0][0x160] ;  /* 0x00005800090c7625 */ /* 0x002fe200078e0200 */
[----:B------:R-:W-:-:S03]  /*06d0*/  SHF.R.U32.HI R17, RZ, 0x1f, R18 ;  /* 0x0000001fff117819 */ /* 0x000fc60000011612 */
[----:B0-----:R-:W-:Y:S01]  /*06e0*/  IMAD.WIDE R4, R9, R0, c[0x0][0x170] ;  /* 0x00005c0009047625 */ /* 0x001fe200078e0200 */
[----:B------:R-:W-:Y:S01]  /*06f0*/  SHF.R.U32.HI R9, RZ, 0x1f, R14 ;  /* 0x0000001fff097819 */ /* 0x000fe2000001160e */
[----:B------:R0:W2:Y:S01]  /*0700*/  @P3 LDG.E.EL.U16 R54, [R12.64] ;  /* 0x000000080c363981 */ /* 0x0000a2000c2e1500 */
[----:B------:R-:W-:Y:S02]  /*0710*/  PRMT R20, RZ, 0x7610, R20 ;  /* 0x00007610ff147816 */ /* 0x000fe40000000014 */
[----:B------:R-:W-:Y:S01]  /*0720*/  LEA.HI.SX32 R6, R14, R9, 0x17 ;  /* 0x000000090e067211 */ /* 0x000fe200078fbaff */
[----:B------:R-:W-:Y:S01]  /*0730*/  IMAD R9, R10, UR6, R33 ;  /* 0x000000060a097c24 */ /* 0x000fe2000f8e0221 */
[----:B------:R-:W-:Y:S01]  /*0740*/  LEA.HI.SX32 R18, R18, R17, 0x17 ;  /* 0x0000001112127211 */ /* 0x000fe200078fbaff */
[C---:B------:R-:W-:Y:S01]  /*0750*/  IMAD.HI R14, R2.reuse, 0x66666667, RZ ;  /* 0x66666667020e7827 */ /* 0x040fe200078e02ff */
[C-C-:B------:R-:W-:Y:S01]  /*0760*/  LOP3.LUT R17, R57.reuse, 0xe, R58.reuse, 0xfe, !PT ;  /* 0x0000000e39117812 */ /* 0x140fe200078efe3a */
[----:B------:R1:W2:Y:S02]  /*0770*/  @P3 LDG.E.EL.U16 R20, [R4.64] ;  /* 0x0000000804143981 */ /* 0x0002a4000c2e1500 */
[----:B------:R-:W-:Y:S01]  /*0780*/  IMAD.HI R2, R2, 0x66666667, RZ ;  /* 0x6666666702027827 */ /* 0x000fe200078e02ff */
[----:B0-----:R-:W-:-:S02]  /*0790*/  LOP3.LUT R13, R57, 0xe, R58, 0xfe, !PT ;  /* 0x0000000e390d7812 */ /* 0x001fc400078efe3a */
[----:B------:R-:W-:Y:S01]  /*07a0*/  PRMT R10, RZ, 0x7610, R10 ;  /* 0x00007610ff0a7816 */ /* 0x000fe2000000000a */
[----:B------:R-:W-:Y:S01]  /*07b0*/  IMAD R17, R6, -0x500, R17 ;  /* 0xfffffb0006117824 */ /* 0x000fe200078e0211 */
[----:B------:R-:W-:Y:S01]  /*07c0*/  SHF.R.U32.HI R21, RZ, 0x1f, R2 ;  /* 0x0000001fff157819 */ /* 0x000fe20000011602 */
[----:B-1----:R-:W-:Y:S01]  /*07d0*/  IMAD.WIDE R4, R9, R0, c[0x0][0x170] ;  /* 0x00005c0009047625 */ /* 0x002fe200078e0200 */
[----:B------:R-:W-:-:S03]  /*07e0*/  SHF.R.U32.HI R9, RZ, 0x1f, R14 ;  /* 0x0000001fff097819 */ /* 0x000fc6000001160e */
[----:B------:R-:W-:Y:S01]  /*07f0*/  IMAD R13, R18, -0x500, R13 ;  /* 0xfffffb00120d7824 */ /* 0x000fe200078e020d */
[----:B------:R0:W3:Y:S01]  /*0800*/  @P4 LDG.E.EL.U16 R10, [R4.64] ;  /* 0x00000008040a4981 */ /* 0x0000e2000c2e1500 */
[----:B------:R-:W-:Y:S01]  /*0810*/  LEA.HI.SX32 R9, R14, R9, 0x17 ;  /* 0x000000090e097211 */ /* 0x000fe200078fbaff */
[-C--:B------:R-:W-:Y:S01]  /*0820*/  IMAD.WIDE R16, R17, R0.reuse, c[0x0][0x188] ;  /* 0x0000620011107625 */ /* 0x080fe200078e0200 */
[----:B------:R-:W-:Y:S02]  /*0830*/  LEA.HI.SX32 R2, R2, R21, 0x17 ;  /* 0x0000001502027211 */ /* 0x000fe400078fbaff */
[----:B------:R-:W-:Y:S01]  /*0840*/  PRMT R6, RZ, 0x7610, R6 ;  /* 0x00007610ff067816 */ /* 0x000fe20000000006 */
[----:B------:R-:W-:Y:S01]  /*0850*/  IMAD.WIDE R12, R13, R0, c[0x0][0x190] ;  /* 0x000064000d0c7625 */ /* 0x000fe200078e0200 */
[C-C-:B------:R-:W-:Y:S02]  /*0860*/  LOP3.LUT R14, R57.reuse, 0xc, R58.reuse, 0xfe, !PT ;  /* 0x0000000c390e7812 */ /* 0x140fe400078efe3a */
[----:B------:R-:W-:-:S02]  /*0870*/  LOP3.LUT R21, R57, 0xc, R58, 0xfe, !PT ;  /* 0x0000000c39157812 */ /* 0x000fc400078efe3a */
[----:B0-----:R-:W-:Y:S01]  /*0880*/  PRMT R5, RZ, 0x7610, R5 ;  /* 0x00007610ff057816 */ /* 0x001fe20000000005 */
[----:B------:R0:W3:Y:S01]  /*0890*/  @!P5 LDG.E.EL.U16 R6, [R12.64] ;  /* 0x000000080c06d981 */ /* 0x0000e2000c2e1500 */
[----:B------:R-:W-:Y:S01]  /*08a0*/  LOP3.LUT R41, R57, 0x6, R58, 0xfe, !PT ;  /* 0x0000000639297812 */ /* 0x000fe200078efe3a */
[----:B------:R-:W-:Y:S02]  /*08b0*/  IMAD R9, R9, -0x500, R14 ;  /* 0xfffffb0009097824 */ /* 0x000fe400078e020e */
[----:B------:R-:W-:Y:S01]  /*08c0*/  IMAD R29, R2, -0x500, R21 ;  /* 0xfffffb00021d7824 */ /* 0x000fe200078e0215 */
[----:B------:R1:W3:Y:S01]  /*08d0*/  @!P5 LDG.E.EL.U16 R5, [R16.64] ;  /* 0x000000081005d981 */ /* 0x0002e2000c2e1500 */
[----:B------:R-:W-:Y:S01]  /*08e0*/  ISETP.LT.AND P5, PT, R41, 0x6e00, !P0 ;  /* 0x00006e002900780c */ /* 0x000fe200047a1270 */
[----:B------:R-:W-:Y:S01]  /*08f0*/  IMAD.WIDE R22, R9, R0, c[0x0][0x188] ;  /* 0x0000620009167625 */ /* 0x000fe200078e0200 */
[----:B------:R-:W-:-:S03]  /*0900*/  PRMT R2, RZ, 0x7610, R2 ;  /* 0x00007610ff027816 */ /* 0x000fc60000000002 */
[-C--:B0-----:R-:W-:Y:S01]  /*0910*/  IMAD.WIDE R12, R29, R0.reuse, c[0x0][0x190] ;  /* 0x000064001d0c7625 */ /* 0x081fe200078e0200 */
[----:B------:R-:W-:Y:S02]  /*0920*/  LOP3.LUT R42, R57, 0x8, R58, 0xfe, !PT ;  /* 0x00000008392a7812 */ /* 0x000fe400078efe3a */
[----:B------:R-:W-:Y:S01]  /*0930*/  PRMT R52, RZ, 0x7610, R52 ;  /* 0x00007610ff347816 */ /* 0x000fe20000000034 */
[----:B------:R-:W-:Y:S01]  /*0940*/  IMAD R25, R41, UR6, R33 ;  /* 0x0000000629197c24 */ /* 0x000fe2000f8e0221 */
[----:B-1----:R-:W-:Y:S01]  /*0950*/  PRMT R17, RZ, 0x7610, R17 ;  /* 0x00007610ff117816 */ /* 0x002fe20000000011 */
[----:B------:R-:W-:Y:S01]  /*0960*/  IMAD.HI R4, R34, 0x66666667, RZ ;  /* 0x6666666722047827 */ /* 0x000fe200078e02ff */
[----:B------:R0:W3:Y:S01]  /*0970*/  @!P6 LDG.E.EL.U16 R2, [R22.64] ;  /* 0x000000081602e981 */ /* 0x0000e2000c2e1500 */
[----:B------:R-:W-:Y:S02]  /*0980*/  PRMT R21, RZ, 0x7610, R21 ;  /* 0x00007610ff157816 */ /* 0x000fe40000000015 */
[----:B------:R-:W-:Y:S01]  /*0990*/  IMAD.WIDE R26, R25, R0, c[0x0][0x160] ;  /* 0x00005800191a7625 */ /* 0x000fe200078e0200 */
[----:B------:R1:W3:Y:S01]  /*09a0*/  @!P6 LDG.E.EL.U16 R17, [R12.64] ;  /* 0x000000080c11e981 */ /* 0x0002e2000c2e1500 */
[----:B------:R-:W-:-:S02]  /*09b0*/  ISETP.LT.AND P6, PT, R42, 0x6e00, !P0 ;  /* 0x00006e002a00780c */ /* 0x000fc400047c1270 */
[----:B------:R-:W-:Y:S01]  /*09c0*/  IMAD.HI R9, R35, 0x66666667, RZ ;  /* 0x6666666723097827 */ /* 0x000fe200078e02ff */
[----:B------:R0:W3:Y:S03]  /*09d0*/  @P5 LDG.E.EL.U16 R52, [R26.64] ;  /* 0x000000081a345981 */ /* 0x0000e6000c2e1500 */
[----:B------:R-:W-:Y:S01]  /*09e0*/  IMAD.WIDE R24, R25, R0, c[0x0][0x170] ;  /* 0x00005c0019187625 */ /* 0x000fe200078e0200 */
[----:B-1----:R-:W-:-:S03]  /*09f0*/  SHF.R.U32.HI R12, RZ, 0x1f, R4 ;  /* 0x0000001fff0c7819 */ /* 0x002fc60000011604 */
[----:B0-----:R-:W-:Y:S01]  /*0a00*/  IMAD R22, R42, UR6, R33 ;  /* 0x000000062a167c24 */ /* 0x001fe2000f8e0221 */
[----:B------:R0:W3:Y:S01]  /*0a10*/  @P5 LDG.E.EL.U16 R21, [R24.64] ;  /* 0x0000000818155981 */ /* 0x0000e2000c2e1500 */
[----:B------:R-:W-:Y:S02]  /*0a20*/  SHF.R.U32.HI R26, RZ, 0x1f, R9 ;  /* 0x0000001fff1a7819 */ /* 0x000fe40000011609 */
[----:B------:R-:W-:Y:S01]  /*0a30*/  LEA.HI.SX32 R12, R4, R12, 0x17 ;  /* 0x0000000c040c7211 */ /* 0x000fe200078fbaff */
[----:B------:R-:W-:Y:S01]  /*0a40*/  IMAD.HI R40, R30, 0x66666667, RZ ;  /* 0x666666671e287827 */ /* 0x000fe200078e02ff */
[----:B------:R-:W-:Y:S02]  /*0a50*/  PRMT R51, RZ, 0x7610, R51 ;  /* 0x00007610ff337816 */ /* 0x000fe40000000033 */
[----:B------:R-:W-:Y:S01]  /*0a60*/  PRMT R16, RZ, 0x7610, R16 ;  /* 0x00007610ff107816 */ /* 0x000fe20000000010 */
[----:B0-----:R-:W-:Y:S01]  /*0a70*/  IMAD.WIDE R24, R22, R0, c[0x0][0x160] ;  /* 0x0000580016187625 */ /* 0x001fe200078e0200 */
[----:B------:R-:W-:-:S03]  /*0a80*/  LEA.HI.SX32 R26, R9, R26, 0x17 ;  /* 0x0000001a091a7211 */ /* 0x000fc600078fbaff */
[----:B------:R-:W-:Y:S01]  /*0a90*/  IMAD.WIDE R22, R22, R0, c[0x0][0x170] ;  /* 0x00005c0016167625 */ /* 0x000fe200078e0200 */
[----:B------:R0:W3:Y:S01]  /*0aa0*/  @P6 LDG.E.EL.U16 R51, [R24.64] ;  /* 0x0000000818336981 */ /* 0x0000e2000c2e1500 */
[----:B------:R-:W-:Y:S02]  /*0ab0*/  SHF.R.U32.HI R4, RZ, 0x1f, R40 ;  /* 0x0000001fff047819 */ /* 0x000fe40000011628 */
[----:B------:R-:W-:Y:S01]  /*0ac0*/  IMAD R46, R12, UR6, R33 ;  /* 0x000000060c2e7c24 */ /* 0x000fe2000f8e0221 */
[----:B------:R1:W3:Y:S01]  /*0ad0*/  @P6 LDG.E.EL.U16 R16, [R22.64] ;  /* 0x0000000816106981 */ /* 0x0002e2000c2e1500 */
[----:B------:R-:W-:Y:S02]  /*0ae0*/  MOV R18, RZ ;  /* 0x000000ff00127202 */ /* 0x000fe40000000f00 */
[----:B------:R-:W-:Y:S01]  /*0af0*/  IMAD.WIDE R62, R46, R7, c[0x0][0x178] ;  /* 0x00005e002e3e7625 */ /* 0x000fe200078e0207 */
[----:B------:R-:W-:-:S03]  /*0b00*/  LEA.HI.SX32 R40, R40, R4, 0x17 ;  /* 0x0000000428287211 */ /* 0x000fc600078fbaff */
[----:B0-----:R-:W-:Y:S02]  /*0b10*/  IMAD R24, R26, UR6, R33 ;  /* 0x000000061a187c24 */ /* 0x001fe4000f8e0221 */
[-C--:B------:R-:W-:Y:S01]  /*0b20*/  IMAD.WIDE R46, R46, R7.reuse, c[0x0][0x180] ;  /* 0x000060002e2e7625 */ /* 0x080fe200078e0207 */
[----:B-1----:R-:W-:Y:S01]  /*0b30*/  CS2R R22, SRZ ;  /* 0x0000000000167805 */ /* 0x002fe2000001ff00 */
[----:B------:R-:W-:Y:S01]  /*0b40*/  MOV R4, RZ ;  /* 0x000000ff00047202 */ /* 0x000fe20000000f00 */
[----:B------:R0:W3:Y:S01]  /*0b50*/  @P2 LDG.E.EL R18, [R62.64] ;  /* 0x000000083e122981 */ /* 0x0000e2000c2e1900 */
[----:B------:R-:W-:-:S03]  /*0b60*/  IMAD.WIDE R48, R24, R7, c[0x0][0x178] ;  /* 0x00005e0018307625 */ /* 0x000fc600078e0207 */
[----:B------:R1:W3:Y:S01]  /*0b70*/  @P2 LDG.E.EL R22, [R46.64] ;  /* 0x000000082e162981 */ /* 0x0002e2000c2e1900 */
[----:B------:R-:W-:Y:S01]  /*0b80*/  IMAD.WIDE R24, R24, R7, c[0x0][0x180] ;  /* 0x0000600018187625 */ /* 0x000fe200078e0207 */
[----:B------:R-:W-:Y:S02]  /*0b90*/  ISETP.GE.AND P2, PT, R34, 0x6e00, PT ;  /* 0x00006e002200780c */ /* 0x000fe40003f46270 */
[----:B------:R0:W3:Y:S01]  /*0ba0*/  @P3 LDG.E.EL R4, [R48.64] ;  /* 0x0000000830043981 */ /* 0x0000e2000c2e1900 */
[----:B------:R-:W-:-:S03]  /*0bb0*/  IMAD.HI R9, R41, 0x66666667, RZ ;  /* 0x6666666729097827 */ /* 0x000fc600078e02ff */
[----:B------:R1:W3:Y:S01]  /*0bc0*/  @P3 LDG.E.EL R23, [R24.64] ;  /* 0x0000000818173981 */ /* 0x0002e2000c2e1900 */
[----:B------:R-:W-:Y:S01]  /*0bd0*/  ISETP.GE.AND P3, PT, R35, 0x6e00, PT ;  /* 0x00006e002300780c */ /* 0x000fe20003f66270 */
[----:B------:R-:W-:Y:S02]  /*0be0*/  IMAD R12, R12, -0x500, R34 ;  /* 0xfffffb000c0c7824 */ /* 0x000fe400078e0222 */
[----:B------:R-:W-:Y:S01]  /*0bf0*/  IMAD R26, R26, -0x500, R35 ;  /* 0xfffffb001a1a7824 */ /* 0x000fe200078e0223 */
[----:B0-----:R-:W-:Y:S01]  /*0c00*/  PRMT R49, RZ, 0x7610, R49 ;  /* 0x00007610ff317816 */ /* 0x001fe20000000031 */
[-C--:B------:R-:W-:Y:S01]  /*0c10*/  IMAD.WIDE R12, R12, R0.reuse, c[0x0][0x168] ;  /* 0x00005a000c0c7625 */ /* 0x080fe200078e0200 */
[----:B------:R-:W-:Y:S02]  /*0c20*/  PRMT R48, RZ, 0x7610, R48 ;  /* 0x00007610ff307816 */ /* 0x000fe40000000030 */
[----:B-1----:R-:W-:Y:S01]  /*0c30*/  SHF.R.U32.HI R24, RZ, 0x1f, R9 ;  /* 0x0000001fff187819 */ /* 0x002fe20000011609 */
[----:B------:R-:W-:Y:S01]  /*0c40*/  IMAD R62, R40, UR6, R33 ;  /* 0x00000006283e7c24 */ /* 0x000fe2000f8e0221 */
[----:B------:R0:W3:Y:S01]  /*0c50*/  @!P2 LDG.E.EL.U16 R49, [R12.64] ;  /* 0x000000080c31a981 */ /* 0x0000e2000c2e1500 */
[----:B------:R-:W-:Y:S01]  /*0c60*/  IMAD.WIDE R26, R26, R0, c[0x0][0x168] ;  /* 0x00005a001a1a7625 */ /* 0x000fe200078e0200 */
[----:B------:R-:W-:-:S02]  /*0c70*/  LEA.HI.SX32 R24, R9, R24, 0x17 ;  /* 0x0000001809187211 */ /* 0x000fc400078fbaff */
[----:B------:R-:W-:Y:S02]  /*0c80*/  MOV R9, RZ ;  /* 0x000000ff00097202 */ /* 0x000fe40000000f00 */
[----:B------:R-:W-:Y:S01]  /*0c90*/  MOV R14, RZ ;  /* 0x000000ff000e7202 */ /* 0x000fe20000000f00 */
[----:B------:R1:W3:Y:S01]  /*0ca0*/  @!P3 LDG.E.EL.U16 R48, [R26.64] ;  /* 0x000000081a30b981 */ /* 0x0002e2000c2e1500 */
[----:B0-----:R-:W-:-:S04]  /*0cb0*/  IMAD.WIDE R12, R62, R7, c[0x0][0x178] ;  /* 0x00005e003e0c7625 */ /* 0x001fc800078e0207 */
[----:B------:R-:W-:Y:S01]  /*0cc0*/  IMAD.WIDE R62, R62, R7, c[0x0][0x180] ;  /* 0x000060003e3e7625 */ /* 0x000fe200078e0207 */
[----:B------:R0:W3:Y:S03]  /*0cd0*/  @P4 LDG.E.EL R9, [R12.64] ;  /* 0x000000080c094981 */ /* 0x0000e6000c2e1900 */
[----:B-1----:R-:W-:Y:S01]  /*0ce0*/  IMAD R26, R24, UR6, R33 ;  /* 0x00000006181a7c24 */ /* 0x002fe2000f8e0221 */
[----:B------:R1:W3:Y:S01]  /*0cf0*/  @P4 LDG.E.EL R14, [R62.64] ;  /* 0x000000083e0e4981 */ /* 0x0002e2000c2e1900 */
[----:B------:R-:W-:Y:S01]  /*0d00*/  IMAD.HI R25, R42, 0x66666667, RZ ;  /* 0x666666672a197827 */ /* 0x000fe200078e02ff */
[----:B------:R-:W-:-:S03]  /*0d10*/  ISETP.GE.AND P4, PT, R41, 0x6e00, PT ;  /* 0x00006e002900780c */ /* 0x000fc60003f86270 */
[----:B------:R-:W-:Y:S01]  /*0d20*/  IMAD.WIDE R46, R26, R7, c[0x0][0x178] ;  /* 0x00005e001a2e7625 */ /* 0x000fe200078e0207 */
[----:B0-----:R-:W-:-:S03]  /*0d30*/  CS2R R12, SRZ ;  /* 0x00000000000c7805 */ /* 0x001fc6000001ff00 */
[----:B------:R-:W-:Y:S01]  /*0d40*/  IMAD.WIDE R26, R26, R7, c[0x0][0x180] ;  /* 0x000060001a1a7625 */ /* 0x000fe200078e0207 */
[----:B-1----:R-:W-:Y:S02]  /*0d50*/  SHF.R.U32.HI R62, RZ, 0x1f, R25 ;  /* 0x0000001fff3e7819 */ /* 0x002fe40000011619 */
[----:B------:R0:W3:Y:S01]  /*0d60*/  @P5 LDG.E.EL R12, [R46.64] ;  /* 0x000000082e0c5981 */ /* 0x0000e2000c2e1900 */
[----:B------:R-:W-:Y:S01]  /*0d70*/  IMAD R24, R24, -0x500, R41 ;  /* 0xfffffb0018187824 */ /* 0x000fe200078e0229 */
[----:B------:R-:W-:Y:S02]  /*0d80*/  LEA.HI.SX32 R62, R25, R62, 0x17 ;  /* 0x0000003e193e7211 */ /* 0x000fe400078fbaff */
[----:B------:R1:W3:Y:S01]  /*0d90*/  @P5 LDG.E.EL R13, [R26.64] ;  /* 0x000000081a0d5981 */ /* 0x0002e2000c2e1900 */
[----:B------:R-:W-:Y:S01]  /*0da0*/  ISETP.GE.AND P5, PT, R42, 0x6e00, PT ;  /* 0x00006e002a00780c */ /* 0x000fe20003fa6270 */
[----:B------:R-:W-:Y:S01]  /*0db0*/  IMAD.WIDE R24, R24, R0, c[0x0][0x168] ;  /* 0x00005a0018187625 */ /* 0x000fe200078e0200 */
[----:B0-----:R-:W-:-:S03]  /*0dc0*/  PRMT R46, RZ, 0x7610, R46 ;  /* 0x00007610ff2e7816 */ /* 0x001fc6000000002e */
[----:B-1----:R-:W-:-:S03]  /*0dd0*/  IMAD R26, R62, -0x500, R42 ;  /* 0xfffffb003e1a7824 */ /* 0x002fc600078e022a */
[----:B------:R0:W3:Y:S01]  /*0de0*/  @!P4 LDG.E.EL.U16 R46, [R24.64] ;  /* 0x00000008182ec981 */ /* 0x0000e2000c2e1500 */
[----:B------:R-:W-:-:S04]  /*0df0*/  IMAD.WIDE R26, R26, R0, c[0x0][0x168] ;  /* 0x00005a001a1a7625 */ /* 0x000fc800078e0200 */
[----:B------:R-:W-:Y:S01]  /*0e00*/  IMAD R62, R62, UR6, R33 ;  /* 0x000000063e3e7c24 */ /* 0x000fe2000f8e0221 */
[----:B0-----:R-:W-:Y:S02]  /*0e10*/  PRMT R24, RZ, 0x7610, R24 ;  /* 0x00007610ff187816 */ /* 0x001fe40000000018 */
[----:B------:R-:W-:-:S04]  /*0e20*/  MOV R25, RZ ;  /* 0x000000ff00197202 */ /* 0x000fc80000000f00 */
[----:B------:R0:W3:Y:S01]  /*0e30*/  @!P5 LDG.E.EL.U16 R24, [R26.64] ;  /* 0x000000081a18d981 */ /* 0x0000e2000c2e1500 */
[----:B------:R-:W-:Y:S01]  /*0e40*/  ISETP.LT.AND P0, PT, R28, 0x6e00, !P0 ;  /* 0x00006e001c00780c */ /* 0x000fe20004701270 */
[----:B0-----:R-:W-:-:S05]  /*0e50*/  IMAD.WIDE R26, R62, R7, c[0x0][0x178] ;  /* 0x00005e003e1a7625 */ /* 0x001fca00078e0207 */
[----:B------:R0:W3:Y:S01]  /*0e60*/  @P6 LDG.E.EL R25, [R26.64] ;  /* 0x000000081a196981 */ /* 0x0000e2000c2e1900 */
[----:B------:R-:W-:-:S04]  /*0e70*/  IMAD.WIDE R62, R62, R7, c[0x0][0x180] ;  /* 0x000060003e3e7625 */ /* 0x000fc800078e0207 */
[----:B------:R-:W-:Y:S01]  /*0e80*/  IMAD R28, R28, UR6, R33 ;  /* 0x000000061c1c7c24 */ /* 0x000fe2000f8e0221 */
[----:B0-----:R-:W-:Y:S01]  /*0e90*/  MOV R26, RZ ;  /* 0x000000ff001a7202 */ /* 0x001fe20000000f00 */
[----:B------:R-:W-:Y:S01]  /*0ea0*/  IMAD.HI R34, R34, 0x66666667, RZ ;  /* 0x6666666722227827 */ /* 0x000fe200078e02ff */
[----:B------:R-:W-:Y:S02]  /*0eb0*/  PRMT R50, RZ, 0x7610, R50 ;  /* 0x00007610ff327816 */ /* 0x000fe40000000032 */
[----:B------:R-:W-:Y:S02]  /*0ec0*/  PRMT R27, RZ, 0x7610, R27 ;  /* 0x00007610ff1b7816 */ /* 0x000fe4000000001b */
[----:B------:R0:W3:Y:S01]  /*0ed0*/  @P6 LDG.E.EL R26, [R62.64] ;  /* 0x000000083e1a6981 */ /* 0x0000e2000c2e1900 */
[----:B------:R-:W-:Y:S01]  /*0ee0*/  SHF.R.U32.HI R31, RZ, 0x1f, R34 ;  /* 0x0000001fff1f7819 */ /* 0x000fe20000011622 */
[----:B------:R-:W-:Y:S02]  /*0ef0*/  IMAD R60, R60, UR6, R33 ;  /* 0x000000063c3c7c24 */ /* 0x000fe4000f8e0221 */
[----:B0-----:R-:W-:-:S04]  /*0f00*/  IMAD.WIDE R62, R28, R0, c[0x0][0x160] ;  /* 0x000058001c3e7625 */ /* 0x001fc800078e0200 */
[----:B------:R-:W-:Y:S01]  /*0f10*/  IMAD.WIDE R28, R28, R0, c[0x0][0x170] ;  /* 0x00005c001c1c7625 */ /* 0x000fe200078e0200 */
[----:B------:R0:W3:Y:S01]  /*0f20*/  @P0 LDG.E.EL.U16 R50, [R62.64] ;  /* 0x000000083e320981 */ /* 0x0000e2000c2e1500 */
[----:B------:R-:W-:Y:S02]  /*0f30*/  LEA.HI.SX32 R31, R34, R31, 0x17 ;  /* 0x0000001f221f7211 */ /* 0x000fe400078fbaff */
[----:B------:R-:W-:Y:S01]  /*0f40*/  LOP3.LUT R34, R57, R58, RZ, 0xfc, !PT ;  /* 0x0000003a39227212 */ /* 0x000fe200078efcff */
[----:B------:R1:W3:Y:S01]  /*0f50*/  @P0 LDG.E.EL.U16 R27, [R28.64] ;  /* 0x000000081c1b0981 */ /* 0x0002e2000c2e1500 */
[----:B0-----:R-:W-:Y:S01]  /*0f60*/  IMAD.WIDE R62, R60, R7, c[0x0][0x178] ;  /* 0x00005e003c3e7625 */ /* 0x001fe200078e0207 */
[----:B-1----:R-:W-:-:S03]  /*0f70*/  CS2R R28, SRZ ;  /* 0x00000000001c7805 */ /* 0x002fc6000001ff00 */
[----:B------:R-:W-:-:S04]  /*0f80*/  IMAD.WIDE R60, R60, R7, c[0x0][0x180] ;  /* 0x000060003c3c7625 */ /* 0x000fc800078e0207 */
[----:B------:R-:W-:Y:S01]  /*0f90*/  IMAD R34, R31, -0x500, R34 ;  /* 0xfffffb001f227824 */ /* 0x000fe200078e0222 */
[----:B------:R-:W3:Y:S01]  /*0fa0*/  @P0 LDG.E.EL R28, [R62.64] ;  /* 0x000000083e1c0981 */ /* 0x000ee2000c2e1900 */
[----:B------:R-:W-:-:S03]  /*0fb0*/  IMAD R40, R40, -0x500, R30 ;  /* 0xfffffb0028287824 */ /* 0x000fc600078e021e */
[----:B------:R0:W3:Y:S01]  /*0fc0*/  @P0 LDG.E.EL R29, [R60.64] ;  /* 0x000000083c1d0981 */ /* 0x0000e2000c2e1900 */
[----:B------:R-:W-:Y:S02]  /*0fd0*/  ISETP.GE.AND P0, PT, R30, 0x6e00, PT ;  /* 0x00006e001e00780c */ /* 0x000fe40003f06270 */
[----:B------:R-:W-:Y:S01]  /*0fe0*/  PRMT R30, RZ, 0x7610, R30 ;  /* 0x00007610ff1e7816 */ /* 0x000fe2000000001e */
[----:B------:R-:W-:-:S04]  /*0ff0*/  IMAD.HI R35, R35, 0x66666667, RZ ;  /* 0x6666666723237827 */ /* 0x000fc800078e02ff */
[----:B0-----:R-:W-:-:S05]  /*1000*/  IMAD.WIDE R60, R34, R0, c[0x0][0x188] ;  /* 0x00006200223c7625 */ /* 0x001fca00078e0200 */
[----:B------:R0:W3:Y:S01]  /*1010*/  @!P2 LDG.E.EL.U16 R30, [R60.64] ;  /* 0x000000083c1ea981 */ /* 0x0000e2000c2e1500 */
[----:B------:R-:W-:Y:S01]  /*1020*/  PRMT R31, RZ, 0x7610, R31 ;  /* 0x00007610ff1f7816 */ /* 0x000fe2000000001f */
[----:B0-----:R-:W-:Y:S01]  /*1030*/  IMAD.WIDE R60, R34, R0, c[0x0][0x190] ;  /* 0x00006400223c7625 */ /* 0x001fe200078e0200 */
[----:B------:R-:W-:-:S04]  /*1040*/  SHF.R.U32.HI R34, RZ, 0x1f, R35 ;  /* 0x0000001fff227819 */ /* 0x000fc80000011623 */
[----:B------:R-:W-:Y:S01]  /*1050*/  LEA.HI.SX32 R34, R35, R34, 0x17 ;  /* 0x0000002223227211 */ /* 0x000fe200078fbaff */
[--C-:B------:R-:W-:Y:S01]  /*1060*/  IMAD R32, R32, UR6, R33.reuse ;  /* 0x0000000620207c24 */ /* 0x100fe2000f8e0221 */
[----:B------:R-:W-:Y:S01]  /*1070*/  LOP3.LUT R35, R57, 0x2, R58, 0xfe, !PT ;  /* 0x0000000239237812 */ /* 0x000fe200078efe3a */
[----:B------:R0:W3:Y:S01]  /*1080*/  @!P2 LDG.E.EL.U16 R31, [R60.64] ;  /* 0x000000083c1fa981 */ /* 0x0000e2000c2e1500 */
[----:B------:R-:W-:-:S03]  /*1090*/  PRMT R33, RZ, 0x7610, R33 ;  /* 0x00007610ff217816 */ /* 0x000fc60000000021 */
[----:B------:R-:W-:Y:S01]  /*10a0*/  IMAD R35, R34, -0x500, R35 ;  /* 0xfffffb0022237824 */ /* 0x000fe200078e0223 */
[----:B------:R-:W-:-:S03]  /*10b0*/  PRMT R34, RZ, 0x7610, R34 ;  /* 0x00007610ff227816 */ /* 0x000fc60000000022 */
[----:B0-----:R-:W-:-:S05]  /*10c0*/  IMAD.WIDE R60, R35, R0, c[0x0][0x188] ;  /* 0x00006200233c7625 */ /* 0x001fca00078e0200 */
[----:B------:R0:W3:Y:S01]  /*10d0*/  @!P3 LDG.E.EL.U16 R33, [R60.64] ;  /* 0x000000083c21b981 */ /* 0x0000e2000c2e1500 */
[----:B-----5:R-:W-:Y:S01]  /*10e0*/  HADD2.F32 R39, -RZ, R39.H0_H0 ;  /* 0x20000027ff277230 */ /* 0x020fe20000004100 */
[----:B------:R-:W-:Y:S01]  /*10f0*/  PRMT R47, RZ, 0x7610, R47 ;  /* 0x00007610ff2f7816 */ /* 0x000fe2000000002f */
[----:B----4-:R-:W-:Y:S02]  /*1100*/  HADD2.F32 R37, -RZ, R37.H0_H0 ;  /* 0x20000025ff257230 */ /* 0x010fe40000004100 */
[----:B--2---:R-:W-:Y:S02]  /*1110*/  HADD2.F32 R36, -RZ, R36.H0_H0 ;  /* 0x20000024ff247230 */ /* 0x004fe40000004100 */
[----:B0-----:R-:W-:-:S04]  /*1120*/  IMAD.WIDE R60, R35, R0, c[0x0][0x190] ;  /* 0x00006400233c7625 */ /* 0x001fc800078e0200 */
[----:B------:R-:W-:Y:S01]  /*1130*/  HADD2.F32 R35, -RZ, R43.H0_H0 ;  /* 0x2000002bff237230 */ /* 0x000fe20000004100 */
[----:B------:R0:W2:Y:S04]  /*1140*/  @!P3 LDG.E.EL.U16 R34, [R60.64] ;  /* 0x000000083c22b981 */ /* 0x0000a8000c2e1500 */
[----:B------:R-:W-:Y:S01]  /*1150*/  FADD R35, R35, R39 ;  /* 0x0000002723237221 */ /* 0x000fe20000000000 */
[--C-:B------:R-:W-:Y:S01]  /*1160*/  FADD R39, R37, R36.reuse ;  /* 0x0000002425277221 */ /* 0x100fe20000000000 */
[----:B0-----:R-:W-:Y:S01]  /*1170*/  IMAD.WIDE R60, R40, R0, c[0x0][0x168] ;  /* 0x00005a00283c7625 */ /* 0x001fe200078e0200 */
[----:B------:R-:W-:-:S04]  /*1180*/  PRMT R36, RZ, 0x7610, R36 ;  /* 0x00007610ff247816 */ /* 0x000fc80000000024 */
[----:B------:R0:W4:Y:S01]  /*1190*/  @!P0 LDG.E.EL.U16 R47, [R60.64] ;  /* 0x000000083c2f8981 */ /* 0x000122000c2e1500 */
[----:B------:R-:W-:-:S04]  /*11a0*/  IMAD.HI R41, R41, 0x66666667, RZ ;  /* 0x6666666729297827 */ /* 0x000fc800078e02ff */
[----:B0-----:R-:W-:-:S05]  /*11b0*/  IMAD.WIDE R60, R40, R0, c[0x0][0x188] ;  /* 0x00006200283c7625 */ /* 0x001fca00078e0200 */
[----:B------:R0:W5:Y:S01]  /*11c0*/  @!P0 LDG.E.EL.U16 R36, [R60.64] ;  /* 0x000000083c248981 */ /* 0x000162000c2e1500 */
[----:B------:R-:W-:Y:S01]  /*11d0*/  PRMT R37, RZ, 0x7610, R37 ;  /* 0x00007610ff257816 */ /* 0x000fe20000000025 */
[----:B------:R-:W-:Y:S02]  /*11e0*/  HADD2.F32 R38, -RZ, R38.H0_H0 ;  /* 0x20000026ff267230 */ /* 0x000fe40000004100 */
[----:B0-----:R-:W-:Y:S01]  /*11f0*/  IMAD.WIDE R60, R40, R0, c[0x0][0x190] ;  /* 0x00006400283c7625 */ /* 0x001fe200078e0200 */
[----:B------:R-:W-:-:S04]  /*1200*/  SHF.R.U32.HI R40, RZ, 0x1f, R41 ;  /* 0x0000001fff287819 */ /* 0x000fc80000011629 */
[----:B------:R-:W-:Y:S01]  /*1210*/  LEA.HI.SX32 R40, R41, R40, 0x17 ;  /* 0x0000002829287211 */ /* 0x000fe200078fbaff */
[--C-:B------:R-:W-:Y:S01]  /*1220*/  FFMA R38, R38, 0.125, R39.reuse ;  /* 0x3e00000026267823 */ /* 0x100fe20000000027 */
[----:B------:R-:W-:Y:S01]  /*1230*/  LOP3.LUT R41, R57, 0x6, R58, 0xfe, !PT ;  /* 0x0000000639297812 */ /* 0x000fe200078efe3a */
[----:B------:R0:W5:Y:S01]  /*1240*/  @!P0 LDG.E.EL.U16 R37, [R60.64] ;  /* 0x000000083c258981 */ /* 0x000162000c2e1500 */
[----:B------:R-:W-:-:S03]  /*1250*/  PRMT R39, RZ, 0x7610, R39 ;  /* 0x00007610ff277816 */ /* 0x000fc60000000027 */
[----:B------:R-:W-:-:S04]  /*1260*/  IMAD R41, R40, -0x500, R41 ;  /* 0xfffffb0028297824 */ /* 0x000fc800078e0229 */
[----:B0-----:R-:W-:Y:S01]  /*1270*/  IMAD.WIDE R60, R41, R0, c[0x0][0x188] ;  /* 0x00006200293c7625 */ /* 0x001fe200078e0200 */
[----:B------:R-:W-:-:S04]  /*1280*/  MOV R43, 0x3a4ccccd ;  /* 0x3a4ccccd002b7802 */ /* 0x000fc80000000f00 */
[----:B------:R0:W5:Y:S01]  /*1290*/  @!P4 LDG.E.EL.U16 R39, [R60.64] ;  /* 0x000000083c27c981 */ /* 0x000162000c2e1500 */
[----:B------:R-:W-:Y:S01]  /*12a0*/  FFMA R45, R45, R43, 9.9999997473787516356e-06 ;  /* 0x3727c5ac2d2d7423 */ /* 0x000fe2000000002b */
[----:B0-----:R-:W-:-:S04]  /*12b0*/  IMAD.WIDE R60, R41, R0, c[0x0][0x190] ;  /* 0x00006400293c7625 */ /* 0x001fc800078e0200 */
[----:B------:R-:W-:-:S05]  /*12c0*/  IMAD.HI R41, R42, 0x66666667, RZ ;  /* 0x666666672a297827 */ /* 0x000fca00078e02ff */
[----:B------:R-:W-:Y:S01]  /*12d0*/  SHF.R.U32.HI R42, RZ, 0x1f, R41 ;  /* 0x0000001fff2a7819 */ /* 0x000fe20000011629 */
[----:B------:R-:W0:Y:S03]  /*12e0*/  MUFU.RSQ R45, R45 ;  /* 0x0000002d002d7308 */ /* 0x000e260000001400 */
[----:B------:R-:W-:Y:S02]  /*12f0*/  LEA.HI.SX32 R42, R41, R42, 0x17 ;  /* 0x0000002a292a7211 */ /* 0x000fe400078fbaff */
[----:B------:R-:W-:Y:S01]  /*1300*/  LOP3.LUT R41, R57, 0x8, R58, 0xfe, !PT ;  /* 0x0000000839297812 */ /* 0x000fe200078efe3a */
[----:B---3--:R-:W-:Y:S01]  /*1310*/  HADD2.F32 R44, -RZ, R44.H0_H0 ;  /* 0x2000002cff2c7230 */ /* 0x008fe20000004100 */
[----:B------:R-:W-:-:S03]  /*1320*/  PRMT R40, RZ, 0x7610, R40 ;  /* 0x00007610ff287816 */ /* 0x000fc60000000028 */
[----:B------:R-:W-:Y:S01]  /*1330*/  IMAD R41, R42, -0x500, R41 ;  /* 0xfffffb002a297824 */ /* 0x000fe200078e0229 */
[----:B------:R-:W-:Y:S01]  /*1340*/  PRMT R42, RZ, 0x7610, R42 ;  /* 0x00007610ff2a7816 */ /* 0x000fe2000000002a */
[----:B------:R-:W-:Y:S01]  /*1350*/  FFMA R35, R44, 0.125, R35 ;  /* 0x3e0000002c237823 */ /* 0x000fe20000000023 */
[----:B------:R1:W3:Y:S03]  /*1360*/  @!P4 LDG.E.EL.U16 R40, [R60.64] ;  /* 0x000000083c28c981 */ /* 0x0002e6000c2e1500 */
[----:B------:R-:W-:Y:S01]  /*1370*/  FADD R8, R35, -R8 ;  /* 0x8000000823087221 */ /* 0x000fe20000000000 */
[----:B-1----:R-:W-:-:S03]  /*1380*/  IMAD.WIDE R60, R41, R0, c[0x0][0x188] ;  /* 0x00006200293c7625 */ /* 0x002fc600078e0200 */
[----:B0-----:R-:W-:Y:S02]  /*1390*/  FMUL R8, R45, R8 ;  /* 0x000000082d087220 */ /* 0x001fe40000400000 */
[----:B------:R0:W3:Y:S01]  /*13a0*/  @!P5 LDG.E.EL.U16 R42, [R60.64] ;  /* 0x000000083c2ad981 */ /* 0x0000e2000c2e1500 */
[----:B------:R-:W-:-:S04]  /*13b0*/  IMAD.WIDE R44, R32, R7, c[0x0][0x178] ;  /* 0x00005e00202c7625 */ /* 0x000fc800078e0207 */
[----:B0-----:R-:W-:Y:S01]  /*13c0*/  IMAD.WIDE R60, R41, R0, c[0x0][0x190] ;  /* 0x00006400293c7625 */ /* 0x001fe200078e0200 */
[----:B------:R-:W-:-:S06]  /*13d0*/  MOV R41, RZ ;  /* 0x000000ff00297202 */ /* 0x000fcc0000000f00 */
[----:B------:R0:W3:Y:S02]  /*13e0*/  @P1 LDG.E.EL R41, [R44.64] ;  /* 0x000000082c291981 */ /* 0x0000e4000c2e1900 */
[----:B0-----:R-:W-:Y:S01]  /*13f0*/  IMAD.WIDE R44, R32, R7, c[0x0][0x180] ;  /* 0x00006000202c7625 */ /* 0x001fe200078e0207 */
[----:B------:R-:W-:-:S06]  /*1400*/  MOV R32, RZ ;  /* 0x000000ff00207202 */ /* 0x000fcc0000000f00 */
[----:B------:R0:W3:Y:S01]  /*1410*/  @P1 LDG.E.EL R32, [R44.64] ;  /* 0x000000082c201981 */ /* 0x0000e2000c2e1900 */
[----:B------:R-:W-:-:S06]  /*1420*/  PRMT R35, RZ, 0x7610, R35 ;  /* 0x00007610ff237816 */ /* 0x000fcc0000000023 */
[----:B------:R-:W3:Y:S01]  /*1430*/  @!P5 LDG.E.EL.U16 R35, [R60.64] ;  /* 0x000000083c23d981 */ /* 0x000ee2000c2e1500 */
[----:B------:R-:W-:Y:S01]  /*1440*/  FFMA R13, R13, R43, 9.9999997473787516356e-06 ;  /* 0x3727c5ac0d0d7423 */ /* 0x000fe2000000002b */
[----:B------:R-:W-:Y:S02]  /*1450*/  HADD2.F32 R52, -RZ, R52.H0_H0 ;  /* 0x20000034ff347230 */ /* 0x000fe40000004100 */
[----:B------:R-:W-:Y:S02]  /*1460*/  HADD2.F32 R46, -RZ, R46.H0_H0 ;  /* 0x2000002eff2e7230 */ /* 0x000fe40000004100 */
[----:B------:R-:W-:Y:S01]  /*1470*/  HADD2.F32 R55, -RZ, R55.H0_H0 ;  /* 0x20000037ff377230 */ /* 0x000fe20000004100 */
[----:B------:R-:W1:Y:S01]  /*1480*/  MUFU.RSQ R13, R13 ;  /* 0x0000000d000d7308 */ /* 0x000e620000001400 */
[----:B------:R-:W-:Y:S01]  /*1490*/  HADD2.F32 R49, -RZ, R49.H0_H0 ;  /* 0x20000031ff317230 */ /* 0x000fe20000004100 */
[----:B------:R-:W0:Y:S01]  /*14a0*/  S2R R7, SR_TID.X ;  /* 0x0000000000077919 */ /* 0x000e220000002100 */
[----:B------:R-:W-:-:S02]  /*14b0*/  HADD2.F32 R54, -RZ, R54.H0_H0 ;  /* 0x20000036ff367230 */ /* 0x000fc40000004100 */
[----:B------:R-:W-:Y:S01]  /*14c0*/  HADD2.F32 R48, -RZ, R48.H0_H0 ;  /* 0x20000030ff307230 */ /* 0x000fe20000004100 */
[----:B------:R-:W-:Y:S01]  /*14d0*/  FADD R46, R52, R46 ;  /* 0x0000002e342e7221 */ /* 0x000fe20000000000 */
[----:B------:R-:W-:Y:S01]  /*14e0*/  HADD2.F32 R21, -RZ, R21.H0_H0 ;  /* 0x20000015ff157230 */ /* 0x000fe20000004100 */
[----:B------:R-:W-:Y:S01]  /*14f0*/  FADD R49, R55, R49 ;  /* 0x0000003137317221 */ /* 0x000fe20000000000 */
[----:B------:R-:W-:Y:S01]  /*1500*/  HADD2.F32 R19, -RZ, R19.H0_H0 ;  /* 0x20000013ff137230 */ /* 0x000fe20000004100 */
[----:B------:R-:W-:Y:S01]  /*1510*/  FADD R48, R54, R48 ;  /* 0x0000003036307221 */ /* 0x000fe20000000000 */
[----:B------:R-:W-:Y:S01]  /*1520*/  HADD2.F32 R20, -RZ, R20.H0_H0 ;  /* 0x20000014ff147230 */ /* 0x000fe20000004100 */
[----:B------:R-:W-:Y:S01]  /*1530*/  FFMA R21, R21, 0.125, R46 ;  /* 0x3e00000015157823 */ /* 0x000fe2000000002e */
[----:B------:R-:W-:Y:S01]  /*1540*/  HADD2.F32 R51, -RZ, R51.H0_H0 ;  /* 0x20000033ff337230 */ /* 0x000fe20000004100 */
[----:B------:R-:W-:Y:S01]  /*1550*/  FFMA R19, R19, 0.125, R49 ;  /* 0x3e00000013137823 */ /* 0x000fe20000000031 */
[----:B------:R-:W-:Y:S01]  /*1560*/  HADD2.F32 R24, -RZ, R24.H0_H0 ;  /* 0x20000018ff187230 */ /* 0x000fe20000004100 */
[-C--:B------:R-:W-:Y:S01]  /*1570*/  FFMA R23, R23, R43.reuse, 9.9999997473787516356e-06 ;  /* 0x3727c5ac17177423 */ /* 0x080fe2000000002b */
[----:B------:R-:W-:Y:S01]  /*1580*/  FFMA R20, R20, 0.125, R48 ;  /* 0x3e00000014147823 */ /* 0x000fe20000000030 */
[-C--:B------:R-:W-:Y:S01]  /*1590*/  FFMA R14, R14, R43.reuse, 9.9999997473787516356e-06 ;  /* 0x3727c5ac0e0e7423 */ /* 0x080fe2000000002b */
[----:B------:R-:W-:Y:S01]  /*15a0*/  FADD R12, R21, -R12 ;  /* 0x8000000c150c7221 */ /* 0x000fe20000000000 */
[----:B------:R-:W-:Y:S01]  /*15b0*/  FADD R18, R19, -R18 ;  /* 0x8000001213127221 */ /* 0x000fe20000000000 */
[----:B------:R-:W-:Y:S01]  /*15c0*/  HADD2.F32 R19, -RZ, R16.H0_H0 ;  /* 0x20000010ff137230 */ /* 0x000fe20000004100 */
[----:B------:R-:W-:Y:S01]  /*15d0*/  FADD R4, R20, -R4 ;  /* 0x8000000414047221 */ /* 0x000fe20000000000 */
[----:B------:R-:W-:Y:S01]  /*15e0*/  FADD R24, R51, R24 ;  /* 0x0000001833187221 */ /* 0x000fe20000000000 */
[----:B------:R-:W-:Y:S01]  /*15f0*/  HADD2.F32 R53, -RZ, R53.H0_H0 ;  /* 0x20000035ff357230 */ /* 0x000fe20000004100 */
[----:B-1----:R-:W-:Y:S01]  /*1600*/  FMUL R12, R13, R12 ;  /* 0x0000000c0d0c7220 */ /* 0x002fe20000400000 */
[----:B------:R-:W-:Y:S01]  /*1610*/  FFMA R22, R22, R43, 9.9999997473787516356e-06 ;  /* 0x3727c5ac16167423 */ /* 0x000fe2000000002b */
[----:B------:R-:W1:Y:S01]  /*1620*/  MUFU.RSQ R23, R23 ;  /* 0x0000001700177308 */ /* 0x000e620000001400 */
[----:B------:R-:W-:Y:S01]  /*1630*/  FFMA R24, R19, 0.125, R24 ;  /* 0x3e00000013187823 */ /* 0x000fe20000000018 */
[----:B------:R-:W-:-:S02]  /*1640*/  HADD2.F32 R15, -RZ, R15.H0_H0 ;  /* 0x2000000fff0f7230 */ /* 0x000fc40000004100 */
[----:B------:R-:W-:-:S04]  /*1650*/  HADD2.F32 R19, -RZ, R10.H0_H0 ;  /* 0x2000000aff137230 */ /* 0x000fc80000004100 */
[----:B------:R-:W-:Y:S01]  /*1660*/  MUFU.RSQ R14, R14 ;  /* 0x0000000e000e7308 */ /* 0x000fe20000001400 */
[----:B------:R-:W-:Y:S01]  /*1670*/  FFMA R13, R26, R43, 9.9999997473787516356e-06 ;  /* 0x3727c5ac1a0d7423 */ /* 0x000fe2000000002b */
[----:B------:R-:W-:Y:S02]  /*1680*/  HADD2.F32 R2, -RZ, R2.H0_H0 ;  /* 0x20000002ff027230 */ /* 0x000fe40000004100 */
[----:B------:R-:W-:-:S04]  /*1690*/  HADD2.F32 R17, -RZ, R17.H0_H0 ;  /* 0x20000011ff117230 */ /* 0x000fc80000004100 */
[----:B------:R-:W1:Y:S01]  /*16a0*/  MUFU.RSQ R22, R22 ;  /* 0x0000001600167308 */ /* 0x000e620000001400 */
[----:B------:R-:W-:-:S07]  /*16b0*/  FFMA R17, R2, R8, R17 ;  /* 0x0000000802117223 */ /* 0x000fce0000000011 */
[----:B------:R-:W1:Y:S01]  /*16c0*/  MUFU.RSQ R13, R13 ;  /* 0x0000000d000d7308 */ /* 0x000e620000001400 */
[----:B------:R-:W-:Y:S01]  /*16d0*/  HADD2.F32 R50, -RZ, R50.H0_H0 ;  /* 0x20000032ff327230 */ /* 0x000fe20000004100 */
[----:B0-----:R-:W-:Y:S01]  /*16e0*/  LOP3.LUT R8, R7, 0x3f, RZ, 0xc0, !PT ;  /* 0x0000003f07087812 */ /* 0x001fe200078ec0ff */
[----:B------:R-:W-:-:S03]  /*16f0*/  HADD2.F32 R16, -RZ, R27.H0_H0 ;  /* 0x2000001bff107230 */ /* 0x000fc60000004100 */
[----:B------:R-:W-:Y:S01]  /*1700*/  FADD R15, R50, R15 ;  /* 0x0000000f320f7221 */ /* 0x000fe20000000000 */
[----:B------:R-:W-:Y:S02]  /*1710*/  SHF.R.U32.HI R2, RZ, 0x1, R7 ;  /* 0x00000001ff027819 */ /* 0x000fe40000011607 */
[----:B------:R-:W-:Y:S01]  /*1720*/  SHF.L.U32 R7, R7, 0x3, RZ ;  /* 0x0000000307077819 */ /* 0x000fe200000006ff */
[----:B------:R-:W-:Y:S01]  /*1730*/  FFMA R15, R16, 0.125, R15 ;  /* 0x3e000000100f7823 */ /* 0x000fe2000000000f */
[----:B------:R-:W-:-:S04]  /*1740*/  FFMA R29, R29, R43, 9.9999997473787516356e-06 ;  /* 0x3727c5ac1d1d7423 */ /* 0x000fc8000000002b */
[----:B------:R-:W0:Y:S01]  /*1750*/  MUFU.RSQ R10, R29 ;  /* 0x0000001d000a7308 */ /* 0x000e220000001400 */
[----:B------:R-:W-:Y:S01]  /*1760*/  SGXT.U32 R2, R2, 0x6 ;  /* 0x000000060202781a */ /* 0x000fe20000000000 */
[----:B-1----:R-:W-:Y:S01]  /*1770*/  FMUL R4, R23, R4 ;  /* 0x0000000417047220 */ /* 0x002fe20000400000 */
[----:B------:R-:W-:Y:S01]  /*1780*/  LOP3.LUT R7, R7, 0x8, RZ, 0xc0, !PT ;  /* 0x0000000807077812 */ /* 0x000fe200078ec0ff */
[----:B------:R-:W-:Y:S01]  /*1790*/  FADD R15, R15, -R28 ;  /* 0x8000001c0f0f7221 */ /* 0x000fe20000000000 */
[----:B------:R-:W-:Y:S01]  /*17a0*/  FADD R24, R24, -R25 ;  /* 0x8000001918187221 */ /* 0x000fe20000000000 */
[----:B------:R-:W-:Y:S01]  /*17b0*/  LOP3.LUT R56, R56, R2, RZ, 0xfc, !PT ;  /* 0x0000000238387212 */ /* 0x000fe200078efcff */
[----:B------:R-:W-:Y:S02]  /*17c0*/  HADD2.F32 R11, -RZ, R11.H0_H0 ;  /* 0x2000000bff0b7230 */ /* 0x000fe40000004100 */
[----:B------:R-:W-:Y:S01]  /*17d0*/  IMAD R2, R2, 0x18, R7 ;  /* 0x0000001802027824 */ /* 0x000fe200078e0207 */
[----:B------:R-:W-:Y:S01]  /*17e0*/  LOP3.LUT R7, R57, R7, RZ, 0xfc, !PT ;  /* 0x0000000739077212 */ /* 0x000fe200078efcff */
[----:B------:R-:W-:Y:S01]  /*17f0*/  HADD2.F32 R30, -RZ, R30.H0_H0 ;  /* 0x2000001eff1e7230 */ /* 0x000fe20000004100 */
[----:B------:R-:W-:Y:S01]  /*1800*/  FMUL R18, R22, R18 ;  /* 0x0000001216127220 */ /* 0x000fe20000400000 */
[----:B------:R-:W-:Y:S01]  /*1810*/  HADD2.F32 R5, -RZ, R5.H0_H0 ;  /* 0x20000005ff057230 */ /* 0x000fe20000004100 */
[----:B------:R-:W-:Y:S01]  /*1820*/  FMUL R13, R13, R24 ;  /* 0x000000180d0d7220 */ /* 0x000fe20000400000 */
[----:B------:R-:W-:Y:S01]  /*1830*/  HADD2.F32 R6, -RZ, R6.H0_H0 ;  /* 0x20000006ff067230 */ /* 0x000fe20000004100 */
[----:B0-----:R-:W-:Y:S01]  /*1840*/  FMUL R15, R10, R15 ;  /* 0x0000000f0a0f7220 */ /* 0x001fe20000400000 */
[----:B------:R-:W-:Y:S01]  /*1850*/  ISETP.GE.AND P0, PT, R7, 0x6e00, PT ;  /* 0x00006e000700780c */ /* 0x000fe20003f06270 */
[----:B------:R-:W-:-:S02]  /*1860*/  IMAD R8, R8, 0x18, RZ ;  /* 0x0000001808087824 */ /* 0x000fc400078e02ff */
[----:B------:R-:W-:Y:S01]  /*1870*/  IMAD.HI R44, R7, 0x66666667, RZ ;  /* 0x66666667072c7827 */ /* 0x000fe200078e02ff */
[----:B------:R-:W-:-:S03]  /*1880*/  ISETP.LT.AND P0, PT, R56, c[0x0][0x1ac], !P0 ;  /* 0x00006b0038007a0c */ /* 0x000fc60004701270 */
[----:B------:R-:W-:Y:S02]  /*1890*/  HADD2.F32 R31, -RZ, R31.H0_H0 ;  /* 0x2000001fff1f7230 */ /* 0x000fe40000004100 */
[----:B------:R-:W-:-:S03]  /*18a0*/  HADD2.F32 R16, -RZ, R33.H0_H0 ;  /* 0x20000021ff107230 */ /* 0x000fc60000004100 */
[----:B------:R-:W-:Y:S01]  /*18b0*/  FFMA R18, R30, R18, R31 ;  /* 0x000000121e127223 */ /* 0x000fe2000000001f */
[----:B----4-:R-:W-:-:S05]  /*18c0*/  HADD2.F32 R20, -RZ, R47.H0_H0 ;  /* 0x2000002fff147230 */ /* 0x010fca0000004100 */
[----:B------:R-:W-:-:S04]  /*18d0*/  FADD R20, R53, R20 ;  /* 0x0000001435147221 */ /* 0x000fc80000000000 */
[----:B------:R-:W-:Y:S01]  /*18e0*/  FFMA R20, R19, 0.125, R20 ;  /* 0x3e00000013147823 */ /* 0x000fe20000000014 */
[----:B--2---:R-:W-:-:S03]  /*18f0*/  HADD2.F32 R21, -RZ, R34.H0_H0 ;  /* 0x20000022ff157230 */ /* 0x004fc60000004100 */
[----:B------:R-:W-:Y:S01]  /*1900*/  FADD R9, R20, -R9 ;  /* 0x8000000914097221 */ /* 0x000fe20000000000 */
[----:B-----5:R-:W-:-:S03]  /*1910*/  HADD2.F32 R36, -RZ, R36.H0_H0 ;  /* 0x20000024ff247230 */ /* 0x020fc60000004100 */
[----:B------:R-:W-:Y:S01]  /*1920*/  FMUL R9, R14, R9 ;  /* 0x000000090e097220 */ /* 0x000fe20000400000 */
[----:B------:R-:W-:Y:S01]  /*1930*/  FFMA R21, R16, R4, R21 ;  /* 0x0000000410157223 */ /* 0x000fe20000000015 */
[----:B------:R-:W-:Y:S02]  /*1940*/  HADD2.F32 R4, -RZ, R3.H0_H0 ;  /* 0x20000003ff047230 */ /* 0x000fe40000004100 */
[----:B------:R-:W-:-:S05]  /*1950*/  HADD2.F32 R37, -RZ, R37.H0_H0 ;  /* 0x20000025ff257230 */ /* 0x000fca0000004100 */
[----:B------:R-:W-:Y:S01]  /*1960*/  FFMA R36, R36, R9, R37 ;  /* 0x0000000924247223 */ /* 0x000fe20000000025 */
[----:B------:R-:W-:Y:S01]  /*1970*/  FFMA R4, R4, R15, R11 ;  /* 0x0000000f04047223 */ /* 0x000fe2000000000b */
[----:B------:R-:W-:Y:S01]  /*1980*/  HADD2.F32 R10, -RZ, R39.H0_H0 ;  /* 0x20000027ff0a7230 */ /* 0x000fe20000004100 */
[----:B------:R-:W-:Y:S02]  /*1990*/  LOP3.LUT R8, R8, R58, RZ, 0xfc, !PT ;  /* 0x0000003a08087212 */ /* 0x000fe400078efcff */
[----:B------:R-:W-:Y:S02]  /*19a0*/  F2FP.F16.F32.PACK_AB R18, R21, R18 ;  /* 0x000000121512723e */ /* 0x000fe400000000ff */
[----:B------:R-:W-:Y:S01]  /*19b0*/  SHF.R.U32.HI R45, RZ, 0x1f, R44 ;  /* 0x0000001fff2d7819 */ /* 0x000fe2000001162c */
[----:B------:R-:W-:Y:S01]  /*19c0*/  UIMAD UR4, UR5, UR4, URZ ;  /* 0x00000004050472a4 */ /* 0x000fe2000f8e023f */
[----:B------:R-:W-:Y:S02]  /*19d0*/  SHF.L.U32 R8, R8, 0x1, RZ ;  /* 0x0000000108087819 */ /* 0x000fe400000006ff */
[----:B------:R-:W-:-:S02]  /*19e0*/  PRMT R3, R18, 0x7632, R3 ;  /* 0x0000763212037816 */ /* 0x000fc40000000003 */
[----:B------:R-:W-:Y:S01]  /*19f0*/  LEA.HI.SX32 R45, R44, R45, 0x17 ;  /* 0x0000002d2c2d7211 */ /* 0x000fe200078fbaff */
[----:B------:R-:W-:Y:S01]  /*1a00*/  STS.U16 [R8], R18 ;  /* 0x0000001208007388 */ /* 0x000fe20000000400 */
[----:B---3--:R-:W-:-:S05]  /*1a10*/  HADD2.F32 R9, -RZ, R40.H0_H0 ;  /* 0x20000028ff097230 */ /* 0x008fca0000004100 */
[----:B------:R-:W-:Y:S01]  /*1a20*/  FFMA R9, R10, R12, R9 ;  /* 0x0000000c0a097223 */ /* 0x000fe20000000009 */
[----:B------:R-:W-:-:S04]  /*1a30*/  HADD2.F32 R42, -RZ, R42.H0_H0 ;  /* 0x2000002aff2a7230 */ /* 0x000fc80000004100 */
[----:B------:R-:W-:Y:S01]  /*1a40*/  F2FP.F16.F32.PACK_AB R9, R9, R36 ;  /* 0x000000240909723e */ /* 0x000fe200000000ff */
[----:B------:R-:W-:-:S06]  /*1a50*/  FFMA R32, R32, R43, 9.9999997473787516356e-06 ;  /* 0x3727c5ac20207423 */ /* 0x000fcc000000002b */
[----:B------:R-:W0:Y:S01]  /*1a60*/  MUFU.RSQ R32, R32 ;  /* 0x0000002000207308 */ /* 0x000e220000001400 */
[----:B------:R-:W-:Y:S01]  /*1a70*/  FADD R41, R38, -R41 ;  /* 0x8000002926297221 */ /* 0x000fe20000000000 */
[----:B------:R-:W-:-:S05]  /*1a80*/  HADD2.F32 R35, -RZ, R35.H0_H0 ;  /* 0x20000023ff237230 */ /* 0x000fca0000004100 */
[----:B------:R-:W-:Y:S01]  /*1a90*/  FFMA R13, R42, R13, R35 ;  /* 0x0000000d2a0d7223 */ /* 0x000fe20000000023 */
[----:B0-----:R-:W-:-:S04]  /*1aa0*/  FMUL R32, R32, R41 ;  /* 0x0000002920207220 */ /* 0x001fc80000400000 */
[----:B------:R-:W-:Y:S01]  /*1ab0*/  FFMA R6, R5, R32, R6 ;  /* 0x0000002005067223 */ /* 0x000fe20000000006 */
[----:B------:R-:W-:-:S04]  /*1ac0*/  F2FP.F16.F32.PACK_AB R4, R4, R13 ;  /* 0x0000000d0404723e */ /* 0x000fc800000000ff */
[----:B------:R-:W-:Y:S02]  /*1ad0*/  F2FP.F16.F32.PACK_AB R6, R6, R17 ;  /* 0x000000110606723e */ /* 0x000fe400000000ff */
[----:B------:R-:W-:Y:S02]  /*1ae0*/  PRMT R10, R9, 0x7632, R10 ;  /* 0x00007632090a7816 */ /* 0x000fe4000000000a */
[----:B------:R-:W-:Y:S02]  /*1af0*/  PRMT R5, R4, 0x7632, R5 ;  /* 0x0000763204057816 */ /* 0x000fe40000000005 */
[----:B------:R-:W-:Y:S01]  /*1b00*/  PRMT R11, R6, 0x7632, R11 ;  /* 0x00007632060b7816 */ /* 0x000fe2000000000b */
[----:B------:R-:W-:Y:S01]  /*1b10*/  STS.U16 [R8+0x4], R3 ;  /* 0x0000040308007388 */ /* 0x000fe20000000400 */
[----:B------:R-:W-:-:S03]  /*1b20*/  IMAD R56, R45, UR4, R56 ;  /* 0x000000042d387c24 */ /* 0x000fc6000f8e0238 */
[----:B------:R-:W-:Y:S04]  /*1b30*/  STS.U16 [R8+0x8], R9 ;  /* 0x0000080908007388 */ /* 0x000fe80000000400 */
[----:B------:R-:W-:Y:S04]  /*1b40*/  STS.U16 [R8+0xc], R10 ;  /* 0x00000c0a08007388 */ /* 0x000fe80000000400 */
[----:B------:R-:W-:Y:S04]  /*1b50*/  STS.U16 [R8+0x10], R4 ;  /* 0x0000100408007388 */ /* 0x000fe80000000400 */
[----:B------:R-:W-:Y:S04]  /*1b60*/  STS.U16 [R8+0x14], R5 ;  /* 0x0000140508007388 */ /* 0x000fe80000000400 */
[----:B------:R-:W-:Y:S04]  /*1b70*/  STS.U16 [R8+0x18], R6 ;  /* 0x0000180608007388 */ /* 0x000fe80000000400 */
[----:B------:R-:W-:Y:S04]  /*1b80*/  STS.U16 [R8+0x1c], R11 ;  /* 0x00001c0b08007388 */ /* 0x000fe80000000400 */
[----:B------:R-:W-:Y:S06]  /*1b90*/  BAR.SYNC 0x0 ;  /* 0x0000000000007b1d */ /* 0x000fec0000000000 */
[----:B------:R-:W-:Y:S05]  /*1ba0*/  @!P0 EXIT ;  /* 0x000000000000894d */ /* 0x000fea0003800000 */
[----:B------:R-:W-:Y:S01]  /*1bb0*/  SHF.L.U32 R4, R2, 0x1, RZ ;  /* 0x0000000102047819 */ /* 0x000fe200000006ff */
[----:B------:R-:W-:-:S04]  /*1bc0*/  IMAD R7, R45, -0x500, R7 ;  /* 0xfffffb002d077824 */ /* 0x000fc800078e0207 */
[----:B------:R-:W0:Y:S01]  /*1bd0*/  LDS.128 R8, [R4] ;  /* 0x0000000004087984 */ /* 0x000e220000000c00 */
[----:B------:R-:W-:-:S04]  /*1be0*/  IMAD R3, R56, 0x500, R7 ;  /* 0x0000050038037824 */ /* 0x000fc800078e0207 */
[----:B------:R-:W-:-:S05]  /*1bf0*/  IMAD.WIDE R2, R3, R0, c[0x0][0x198] ;  /* 0x0000660003027625 */ /* 0x000fca00078e0200 */
[----:B0-----:R-:W-:Y:S01]  /*1c00*/  STG.E.128 [R2.64], R8 ;  /* 0x0000000802007986 */ /* 0x001fe2000c101d08 */
[----:B------:R-:W-:Y:S05]  /*1c10*/  EXIT ;  /* 0x000000000000794d */ /* 0x000fea0003800000 */
.L_x_0:
[----:B------:R-:W-:-:S00]  /*1c20*/  BRA `(.L_x_0) ;  /* 0xfffffff000007947 */ /* 0x000fc0000383ffff */
[----:B------:R-:W-:-:S00]  /*1c30*/  NOP ;  /* 0x0000000000007918 */ /* 0x000fc00000000000 */
        /* <DEDUP_REMOVED lines=12> */
.L_x_1:


//--------------------- .nv.global.init           --------------------------
	.section	.nv.global.init,"aw",@progbits
.nv.global.init:
	.type		_$_str,@object
	.size		_$_str,(.L_0 - _$_str)
_$_str:
        /*0000*/ 	.byte	0x5f, 0x5f, 0x43, 0x55, 0x44, 0x41, 0x5f, 0x46, 0x54, 0x5a, 0x00
.L_0:


//--------------------- .nv.shared.triton__0d1d2d3d4d5d6d7d8910de11 --------------------------
	.section	.nv.shared.triton__0d1d2d3d4d5d6d7d8910de11,"aw",@nobits
	.align	16
